def matmul_kernel(
    a_ptr,
    b_ptr,
    c_ptr,
    M,
    N,
    K,
    stride_am,
    stride_ak,
    stride_bk,
    stride_bn,
    stride_cm,
    stride_cn,
    BLOCK_M: tl.constexpr,
    BLOCK_N: tl.constexpr,
    BLOCK_K: tl.constexpr,
    GROUP_M: tl.constexpr,
):
    pid = tl.program_id(axis=0)
    num_pid_m = tl.cdiv(M, BLOCK_M)
    num_pid_n = tl.cdiv(N, BLOCK_N)
    num_pid_in_group = GROUP_M * num_pid_n
    group_id = pid // num_pid_in_group
    first_pid_m = group_id * GROUP_M
    group_size_m = min(num_pid_m - first_pid_m, GROUP_M)
    pid_m = first_pid_m + ((pid % num_pid_in_group) % group_size_m)
    pid_n = (pid % num_pid_in_group) // group_size_m

    offs_am = (pid_m * BLOCK_M + tl.arange(0, BLOCK_M)) % M
    offs_bn = (pid_n * BLOCK_N + tl.arange(0, BLOCK_N)) % N
    offs_k = tl.arange(0, BLOCK_K)
    a_ptrs = a_ptr + offs_am[:, None] * stride_am + offs_k[None, :] * stride_ak
    b_ptrs = b_ptr + offs_k[:, None] * stride_bk + offs_bn[None, :] * stride_bn

    acc = tl.zeros((BLOCK_M, BLOCK_N), dtype=tl.float32)
    for kk in range(0, tl.cdiv(K, BLOCK_K)):
        a = tl.load(a_ptrs, mask=offs_k[None, :] < K - kk * BLOCK_K, other=0.0)
        b = tl.load(b_ptrs, mask=offs_k[:, None] < K - kk * BLOCK_K, other=0.0)
        acc = tl.dot(a, b, acc)
        a_ptrs += BLOCK_K * stride_ak
        b_ptrs += BLOCK_K * stride_bk

    c = acc.to(c_ptr.dtype.element_ty)
    offs_cm = pid_m * BLOCK_M + tl.arange(0, BLOCK_M)
    offs_cn = pid_n * BLOCK_N + tl.arange(0, BLOCK_N)
    c_ptrs = c_ptr + offs_cm[:, None] * stride_cm + offs_cn[None, :] * stride_cn
    mask = (offs_cm[:, None] < M) & (offs_cn[None, :] < N)
    tl.store(c_ptrs, c, mask=mask)

# config = {"BLOCK_K": 16, "BLOCK_M": 128, "BLOCK_N": 16, "GROUP_M": 8, "arch": "sm_90", "dtype": "bf16", "num_ctas": 1, "num_stages": 3, "num_warps": 4}
# arch = sm_90


// ===== COMPILED SASS (sm_90a) =====

	.target	sm_90a

	.elftype	@"ET_EXEC"


//--------------------- .note.nv.tkinfo           --------------------------
	.section	.note.nv.tkinfo,"",@"SHT_NOTE"
	.sectionflags	@"SHF_NOTE_NV_TKINFO"
	.tkinfo
        /*0018*/ 	.word	0x00000002
        /*0030*/ 	.string	""
        /*0030*/ 	.string	"ptxas"
        /*0030*/ 	.string	"Cuda compilation tools, release 13.0, V13.0.88"
        /*0030*/ 	.string	"Build cuda_13.0.r13.0/compiler.36424714_0"
        /*0030*/ 	.string	"-v  -suppress-debug-info  -lineinfo  -arch sm_90a "



//--------------------- .note.nv.cuinfo           --------------------------
	.section	.note.nv.cuinfo,"",@"SHT_NOTE"
	.sectionflags	@"SHF_NOTE_NV_CUINFO"
        /*0018*/ 	.short	0x0002
        /*001a*/ 	.short	0x005a
        /*001c*/ 	.short	0x0082
	.zero		2


//--------------------- .nv.info                  --------------------------
	.section	.nv.info,"",@"SHT_CUDA_INFO"
	.align	4


	//----- nvinfo : EIATTR_REGCOUNT
	.align		4
        /*0000*/ 	.byte	0x04, 0x2f
        /*0002*/ 	.short	(.L_1 - .L_0)
	.align		4
.L_0:
        /*0004*/ 	.word	index@(matmul_kernel)
        /*0008*/ 	.word	0x0000003a


	//----- nvinfo : EIATTR_FRAME_SIZE
	.align		4
.L_1:
        /*000c*/ 	.byte	0x04, 0x11
        /*000e*/ 	.short	(.L_3 - .L_2)
	.align		4
.L_2:
        /*0010*/ 	.word	index@(matmul_kernel)
        /*0014*/ 	.word	0x00000000


	//----- nvinfo : EIATTR_MIN_STACK_SIZE
	.align		4
.L_3:
        /*0018*/ 	.byte	0x04, 0x12
        /*001a*/ 	.short	(.L_5 - .L_4)
	.align		4
.L_4:
        /*001c*/ 	.word	index@(matmul_kernel)
        /*0020*/ 	.word	0x00000000
.L_5:


//--------------------- .nv.compat                --------------------------
	.section	.nv.compat,"",@"SHT_CUDA_COMPAT_INFO"
	.align	4
        /*0000*/ 	.byte	0x02, 0x09, 0x01, 0x00, 0x02, 0x02, 0x04, 0x00, 0x02, 0x05, 0x05, 0x00, 0x03, 0x07, 0x01, 0x01
        /*0010*/ 	.byte	0x02, 0x03, 0x00, 0x00, 0x02, 0x06, 0x01, 0x00, 0x04, 0x0b, 0x08, 0x00, 0x00, 0x00, 0x00, 0x00
        /*0020*/ 	.byte	0x00, 0x00, 0x00, 0x00


//--------------------- .nv.info.matmul_kernel    --------------------------
	.section	.nv.info.matmul_kernel,"",@"SHT_CUDA_INFO"
	.sectionflags	@""
	.align	4


	//----- nvinfo : EIATTR_CUDA_API_VERSION
	.align		4
        /*0000*/ 	.byte	0x04, 0x37
        /*0002*/ 	.short	(.L_7 - .L_6)
.L_6:
        /*0004*/ 	.word	0x00000082


	//----- nvinfo : EIATTR_KPARAM_INFO
	.align		4
.L_7:
        /*0008*/ 	.byte	0x04, 0x17
        /*000a*/ 	.short	(.L_9 - .L_8)
.L_8:
        /*000c*/ 	.word	0x00000000
        /*0010*/ 	.short	0x000d
        /*0012*/ 	.short	0x0048
        /*0014*/ 	.byte	0x00, 0xf4, 0x21, 0x00


	//----- nvinfo : EIATTR_KPARAM_INFO
	.align		4
.L_9:
        /*0018*/ 	.byte	0x04, 0x17
        /*001a*/ 	.short	(.L_11 - .L_10)
.L_10:
        /*001c*/ 	.word	0x00000000
        /*0020*/ 	.short	0x000c
        /*0022*/ 	.short	0x0040
        /*0024*/ 	.byte	0x00, 0xf4, 0x21, 0x00


	//----- nvinfo : EIATTR_KPARAM_INFO
	.align		4
.L_11:
        /*0028*/ 	.byte	0x04, 0x17
        /*002a*/ 	.short	(.L_13 - .L_12)
.L_12:
        /*002c*/ 	.word	0x00000000
        /*0030*/ 	.short	0x000b
        /*0032*/ 	.short	0x0038
        /*0034*/ 	.byte	0x00, 0xf0, 0x11, 0x00


	//----- nvinfo : EIATTR_KPARAM_INFO
	.align		4
.L_13:
        /*0038*/ 	.byte	0x04, 0x17
        /*003a*/ 	.short	(.L_15 - .L_14)
.L_14:
        /*003c*/ 	.word	0x00000000
        /*0040*/ 	.short	0x000a
        /*0042*/ 	.short	0x0034
        /*0044*/ 	.byte	0x00, 0xf0, 0x11, 0x00


	//----- nvinfo : EIATTR_KPARAM_INFO
	.align		4
.L_15:
        /*0048*/ 	.byte	0x04, 0x17
        /*004a*/ 	.short	(.L_17 - .L_16)
.L_16:
        /*004c*/ 	.word	0x00000000
        /*0050*/ 	.short	0x0009
        /*0052*/ 	.short	0x0030
        /*0054*/ 	.byte	0x00, 0xf0, 0x11, 0x00


	//----- nvinfo : EIATTR_KPARAM_INFO
	.align		4
.L_17:
        /*0058*/ 	.byte	0x04, 0x17
        /*005a*/ 	.short	(.L_19 - .L_18)
.L_18:
        /*005c*/ 	.word	0x00000000
        /*0060*/ 	.short	0x0008
        /*0062*/ 	.short	0x002c
        /*0064*/ 	.byte	0x00, 0xf0, 0x11, 0x00


	//----- nvinfo : EIATTR_KPARAM_INFO
	.align		4
.L_19:
        /*0068*/ 	.byte	0x04, 0x17
        /*006a*/ 	.short	(.L_21 - .L_20)
.L_20:
        /*006c*/ 	.word	0x00000000
        /*0070*/ 	.short	0x0007
        /*0072*/ 	.short	0x0028
        /*0074*/ 	.byte	0x00, 0xf0, 0x11, 0x00


	//----- nvinfo : EIATTR_KPARAM_INFO
	.align		4
.L_21:
        /*0078*/ 	.byte	0x04, 0x17
        /*007a*/ 	.short	(.L_23 - .L_22)
.L_22:
        /*007c*/ 	.word	0x00000000
        /*0080*/ 	.short	0x0006
        /*0082*/ 	.short	0x0024
        /*0084*/ 	.byte	0x00, 0xf0, 0x11, 0x00


	//----- nvinfo : EIATTR_KPARAM_INFO
	.align		4
.L_23:
        /*0088*/ 	.byte	0x04, 0x17
        /*008a*/ 	.short	(.L_25 - .L_24)
.L_24:
        /*008c*/ 	.word	0x00000000
        /*0090*/ 	.short	0x0005
        /*0092*/ 	.short	0x0020
        /*0094*/ 	.byte	0x00, 0xf0, 0x11, 0x00


	//----- nvinfo : EIATTR_KPARAM_INFO
	.align		4
.L_25:
        /*0098*/ 	.byte	0x04, 0x17
        /*009a*/ 	.short	(.L_27 - .L_26)
.L_26:
        /*009c*/ 	.word	0x00000000
        /*00a0*/ 	.short	0x0004
        /*00a2*/ 	.short	0x001c
        /*00a4*/ 	.byte	0x00, 0xf0, 0x11, 0x00


	//----- nvinfo : EIATTR_KPARAM_INFO
	.align		4
.L_27:
        /*00a8*/ 	.byte	0x04, 0x17
        /*00aa*/ 	.short	(.L_29 - .L_28)
.L_28:
        /*00ac*/ 	.word	0x00000000
        /*00b0*/ 	.short	0x0003
        /*00b2*/ 	.short	0x0018
        /*00b4*/ 	.byte	0x00, 0xf0, 0x11, 0x00


	//----- nvinfo : EIATTR_KPARAM_INFO
	.align		4
.L_29:
        /*00b8*/ 	.byte	0x04, 0x17
        /*00ba*/ 	.short	(.L_31 - .L_30)
.L_30:
        /*00bc*/ 	.word	0x00000000
        /*00c0*/ 	.short	0x0002
        /*00c2*/ 	.short	0x0010
        /*00c4*/ 	.byte	0x00, 0xf4, 0x21, 0x00


	//----- nvinfo : EIATTR_KPARAM_INFO
	.align		4
.L_31:
        /*00c8*/ 	.byte	0x04, 0x17
        /*00ca*/ 	.short	(.L_33 - .L_32)
.L_32:
        /*00cc*/ 	.word	0x00000000
        /*00d0*/ 	.short	0x0001
        /*00d2*/ 	.short	0x0008
        /*00d4*/ 	.byte	0x00, 0xf4, 0x21, 0x00


	//----- nvinfo : EIATTR_KPARAM_INFO
	.align		4
.L_33:
        /*00d8*/ 	.byte	0x04, 0x17
        /*00da*/ 	.short	(.L_35 - .L_34)
.L_34:
        /*00dc*/ 	.word	0x00000000
        /*00e0*/ 	.short	0x0000
        /*00e2*/ 	.short	0x0000
        /*00e4*/ 	.byte	0x00, 0xf4, 0x21, 0x00


	//----- nvinfo : EIATTR_SPARSE_MMA_MASK
	.align		4
.L_35:
        /*00e8*/ 	.byte	0x03, 0x50
        /*00ea*/ 	.short	0x0000


	//----- nvinfo : EIATTR_MAXREG_COUNT
	.align		4
        /*00ec*/ 	.byte	0x03, 0x1b
        /*00ee*/ 	.short	0x00ff


	//----- nvinfo : EIATTR_NUM_BARRIERS
	.align		4
        /*00f0*/ 	.byte	0x02, 0x4c
        /*00f2*/ 	.byte	0x01
	.zero		1


	//----- nvinfo : EIATTR_MERCURY_ISA_VERSION
	.align		4
        /*00f4*/ 	.byte	0x03, 0x5f
        /*00f6*/ 	.short	0x0101


	//----- nvinfo : EIATTR_EXIT_INSTR_OFFSETS
	.align		4
        /*00f8*/ 	.byte	0x04, 0x1c
        /*00fa*/ 	.short	(.L_37 - .L_36)


	//   ....[0]....
.L_36:
        /*00fc*/ 	.word	0x00001e90


	//   ....[1]....
        /*0100*/ 	.word	0x00001ec0


	//----- nvinfo : EIATTR_REQNTID
	.align		4
.L_37:
        /*0104*/ 	.byte	0x04, 0x10
        /*0106*/ 	.short	(.L_39 - .L_38)
.L_38:
        /*0108*/ 	.word	0x00000080
        /*010c*/ 	.word	0x00000001
        /*0110*/ 	.word	0x00000001


	//----- nvinfo : EIATTR_CBANK_PARAM_SIZE
	.align		4
.L_39:
        /*0114*/ 	.byte	0x03, 0x19
        /*0116*/ 	.short	0x0050


	//----- nvinfo : EIATTR_PARAM_CBANK
	.align		4
        /*0118*/ 	.byte	0x04, 0x0a
        /*011a*/ 	.short	(.L_41 - .L_40)
	.align		4
.L_40:
        /*011c*/ 	.word	index@(.nv.constant0.matmul_kernel)
        /*0120*/ 	.short	0x0210
        /*0122*/ 	.short	0x0050


	//----- nvinfo : EIATTR_SW_WAR
	.align		4
.L_41:
        /*0124*/ 	.byte	0x04, 0x36
        /*0126*/ 	.short	(.L_43 - .L_42)
.L_42:
        /*0128*/ 	.word	0x00000008
.L_43:


//--------------------- .nv.callgraph             --------------------------
	.section	.nv.callgraph,"",@"SHT_CUDA_CALLGRAPH"
	.align	4
	.sectionentsize	8
	.align		4
        /*0000*/ 	.word	0x00000000
	.align		4
        /*0004*/ 	.word	0xffffffff
	.align		4
        /*0008*/ 	.word	0x00000000
	.align		4
        /*000c*/ 	.word	0xfffffffe
	.align		4
        /*0010*/ 	.word	0x00000000
	.align		4
        /*0014*/ 	.word	0xfffffffd
	.align		4
        /*0018*/ 	.word	0x00000000
	.align		4
        /*001c*/ 	.word	0xfffffffc


//--------------------- .text.matmul_kernel       --------------------------
	.section	.text.matmul_kernel,"ax",@progbits
	.align	128
        .global         matmul_kernel
        .type           matmul_kernel,@function
        .size           matmul_kernel,(.L_x_3 - matmul_kernel)
        .other          matmul_kernel,@"STO_CUDA_ENTRY STV_DEFAULT"
matmul_kernel:
.text.matmul_kernel:
[----:B------:R-:W-:Y:S08]  /*0000*/  LDC R1, c[0x0][0x28] ;  /* 0x00000a00ff017b82 */ /* 0x000ff00000000800 */
[----:B------:R-:W0:Y:S01]  /*0010*/  LDC.64 R10, c[0x0][0x228] ;  /* 0x00008a00ff0a7b82 */ /* 0x000e220000000a00 */
[----:B------:R-:W1:Y:S01]  /*0020*/  S2R R5, SR_CTAID.X ;  /* 0x0000000000057919 */ /* 0x000e620000002500 */
[----:B------:R-:W-:Y:S01]  /*0030*/  ULDC UR4, c[0x0][0x230] ;  /* 0x00008c0000047ab9 */ /* 0x000fe20000000800 */
[----:B------:R-:W-:Y:S01]  /*0040*/  UMOV UR5, 0x400 ;  /* 0x0000040000057882 */ /* 0x000fe20000000000 */
[----:B------:R-:W-:Y:S01]  /*0050*/  UIADD3 UR4, UR4, 0xf, URZ ;  /* 0x0000000f04047890 */ /* 0x000fe2000fffe03f */
[----:B------:R-:W-:Y:S01]  /*0060*/  CS2R R24, SRZ ;  /* 0x0000000000187805 */ /* 0x000fe2000001ff00 */
[----:B------:R-:W-:Y:S01]  /*0070*/  ULDC.64 UR14, c[0x0][0x208] ;  /* 0x00008200000e7ab9 */ /* 0x000fe20000000a00 */
[----:B------:R-:W-:Y:S01]  /*0080*/  CS2R R26, SRZ ;  /* 0x00000000001a7805 */ /* 0x000fe2000001ff00 */
[----:B------:R-:W2:Y:S01]  /*0090*/  S2UR UR6, SR_CgaCtaId ;  /* 0x00000000000679c3 */ /* 0x000ea20000008800 */
[----:B------:R-:W-:Y:S01]  /*00a0*/  UISETP.GE.AND UP0, UPT, UR4, 0x10, UPT ;  /* 0x000000100400788c */ /* 0x000fe2000bf06270 */
[----:B------:R-:W-:-:S02]  /*00b0*/  CS2R R28, SRZ ;  /* 0x00000000001c7805 */ /* 0x000fc4000001ff00 */
[----:B------:R-:W-:Y:S01]  /*00c0*/  CS2R R30, SRZ ;  /* 0x00000000001e7805 */ /* 0x000fe2000001ff00 */
[----:B0-----:R-:W-:-:S05]  /*00d0*/  VIADD R0, R11, 0xf ;  /* 0x0000000f0b007836 */ /* 0x001fca0000000000 */
[----:B------:R-:W-:Y:S01]  /*00e0*/  SHF.R.S32.HI R3, RZ, 0x1f, R0 ;  /* 0x0000001fff037819 */ /* 0x000fe20000011400 */
[----:B--2---:R-:W-:-:S03]  /*00f0*/  ULEA UR6, UR6, UR5, 0x18 ;  /* 0x0000000506067291 */ /* 0x004fc6000f8ec03f */
[----:B------:R-:W-:Y:S02]  /*0100*/  LEA.HI R3, R3, R0, RZ, 0x4 ;  /* 0x0000000003037211 */ /* 0x000fe400078f20ff */
[----:B-1----:R-:W-:Y:S02]  /*0110*/  IABS R8, R5 ;  /* 0x0000000500087213 */ /* 0x002fe40000000000 */
[----:B------:R-:W-:-:S05]  /*0120*/  SHF.R.S32.HI R3, RZ, 0x4, R3 ;  /* 0x00000004ff037819 */ /* 0x000fca0000011403 */
[----:B------:R-:W-:-:S05]  /*0130*/  IMAD.SHL.U32 R4, R3, 0x8, RZ ;  /* 0x0000000803047824 */ /* 0x000fca00078e00ff */
[-C--:B------:R-:W-:Y:S02]  /*0140*/  IABS R7, R4.reuse ;  /* 0x0000000400077213 */ /* 0x080fe40000000000 */
[----:B------:R-:W-:Y:S02]  /*0150*/  IABS R12, R4 ;  /* 0x00000004000c7213 */ /* 0x000fe40000000000 */
[----:B------:R-:W0:Y:S08]  /*0160*/  I2F.RP R0, R7 ;  /* 0x0000000700007306 */ /* 0x000e300000209400 */
[----:B0-----:R-:W0:Y:S02]  /*0170*/  MUFU.RCP R0, R0 ;  /* 0x0000000000007308 */ /* 0x001e240000001000 */
[----:B0-----:R-:W-:-:S02]  /*0180*/  VIADD R2, R0, 0xffffffe ;  /* 0x0ffffffe00027836 */ /* 0x001fc40000000000 */
[----:B------:R-:W-:-:S04]  /*0190*/  IMAD.MOV R0, RZ, RZ, -R12 ;  /* 0x000000ffff007224 */ /* 0x000fc800078e0a0c */
[----:B------:R0:W1:Y:S02]  /*01a0*/  F2I.FTZ.U32.TRUNC.NTZ R3, R2 ;  /* 0x0000000200037305 */ /* 0x000064000021f000 */
[----:B0-----:R-:W-:Y:S02]  /*01b0*/  IMAD.MOV.U32 R2, RZ, RZ, RZ ;  /* 0x000000ffff027224 */ /* 0x001fe400078e00ff */
[----:B-1----:R-:W-:-:S04]  /*01c0*/  IMAD.MOV R6, RZ, RZ, -R3 ;  /* 0x000000ffff067224 */ /* 0x002fc800078e0a03 */
[----:B------:R-:W-:Y:S02]  /*01d0*/  IMAD R9, R6, R7, RZ ;  /* 0x0000000706097224 */ /* 0x000fe400078e02ff */
[----:B------:R-:W-:Y:S02]  /*01e0*/  IMAD.MOV.U32 R6, RZ, RZ, R8 ;  /* 0x000000ffff067224 */ /* 0x000fe400078e0008 */
[----:B------:R-:W-:-:S06]  /*01f0*/  IMAD.HI.U32 R3, R3, R9, R2 ;  /* 0x0000000903037227 */ /* 0x000fcc00078e0002 */
[----:B------:R-:W-:-:S04]  /*0200*/  IMAD.HI.U32 R3, R3, R6, RZ ;  /* 0x0000000603037227 */ /* 0x000fc800078e00ff */
[----:B------:R-:W-:-:S05]  /*0210*/  IMAD R0, R3, R0, R6 ;  /* 0x0000000003007224 */ /* 0x000fca00078e0206 */
[----:B------:R-:W-:-:S13]  /*0220*/  ISETP.GT.U32.AND P1, PT, R7, R0, PT ;  /* 0x000000000700720c */ /* 0x000fda0003f24070 */
[----:B------:R-:W-:Y:S02]  /*0230*/  @!P1 IMAD.IADD R0, R0, 0x1, -R7 ;  /* 0x0000000100009824 */ /* 0x000fe400078e0a07 */
[----:B------:R-:W-:Y:S01]  /*0240*/  @!P1 VIADD R3, R3, 0x1 ;  /* 0x0000000103039836 */ /* 0x000fe20000000000 */
[----:B------:R-:W-:Y:S02]  /*0250*/  ISETP.NE.AND P1, PT, R4, RZ, PT ;  /* 0x000000ff0400720c */ /* 0x000fe40003f25270 */
[----:B------:R-:W-:Y:S02]  /*0260*/  ISETP.GE.U32.AND P0, PT, R0, R7, PT ;  /* 0x000000070000720c */ /* 0x000fe40003f06070 */
[----:B------:R-:W-:-:S04]  /*0270*/  LOP3.LUT R0, R5, R4, RZ, 0x3c, !PT ;  /* 0x0000000405007212 */ /* 0x000fc800078e3cff */
[----:B------:R-:W-:Y:S01]  /*0280*/  ISETP.GE.AND P2, PT, R0, RZ, PT ;  /* 0x000000ff0000720c */ /* 0x000fe20003f46270 */
[----:B------:R-:W-:-:S06]  /*0290*/  VIADD R0, R10, 0x7f ;  /* 0x0000007f0a007836 */ /* 0x000fcc0000000000 */
[----:B------:R-:W-:-:S04]  /*02a0*/  @P0 VIADD R3, R3, 0x1 ;  /* 0x0000000103030836 */ /* 0x000fc80000000000 */
[----:B------:R-:W-:Y:S01]  /*02b0*/  IMAD.MOV.U32 R2, RZ, RZ, R3 ;  /* 0x000000ffff027224 */ /* 0x000fe200078e0003 */
[----:B------:R-:W-:-:S03]  /*02c0*/  SHF.R.S32.HI R3, RZ, 0x1f, R0 ;  /* 0x0000001fff037819 */ /* 0x000fc60000011400 */
[----:B------:R-:W-:Y:S01]  /*02d0*/  @!P2 IMAD.MOV R2, RZ, RZ, -R2 ;  /* 0x000000ffff02a224 */ /* 0x000fe200078e0a02 */
[----:B------:R-:W-:Y:S02]  /*02e0*/  @!P1 LOP3.LUT R2, RZ, R4, RZ, 0x33, !PT ;  /* 0x00000004ff029212 */ /* 0x000fe400078e33ff */
[----:B------:R-:W-:-:S03]  /*02f0*/  LEA.HI R3, R3, R0, RZ, 0x7 ;  /* 0x0000000003037211 */ /* 0x000fc600078f38ff */
[----:B------:R-:W-:Y:S02]  /*0300*/  IMAD.SHL.U32 R6, R2, 0x8, RZ ;  /* 0x0000000802067824 */ /* 0x000fe400078e00ff */
[----:B------:R-:W-:-:S03]  /*0310*/  IMAD.MOV R2, RZ, RZ, -R2 ;  /* 0x000000ffff027224 */ /* 0x000fc600078e0a02 */
[----:B------:R-:W-:Y:S01]  /*0320*/  LEA.HI.SX32 R3, R3, -R6, 0x19 ;  /* 0x8000000603037211 */ /* 0x000fe200078fcaff */
[----:B------:R-:W-:-:S03]  /*0330*/  IMAD R13, R4, R2, R5 ;  /* 0x00000002040d7224 */ /* 0x000fc600078e0205 */
[----:B------:R-:W-:-:S04]  /*0340*/  VIMNMX R8, R3, 0x8, PT ;  /* 0x0000000803087848 */ /* 0x000fc80003fe0100 */
[-C--:B------:R-:W-:Y:S02]  /*0350*/  IABS R7, R8.reuse ;  /* 0x0000000800077213 */ /* 0x080fe40000000000 */
[----:B------:R-:W-:Y:S02]  /*0360*/  IABS R4, R8 ;  /* 0x0000000800047213 */ /* 0x000fe40000000000 */
[----:B------:R-:W0:Y:S08]  /*0370*/  I2F.RP R0, R7 ;  /* 0x0000000700007306 */ /* 0x000e300000209400 */
[----:B0-----:R-:W0:Y:S02]  /*0380*/  MUFU.RCP R0, R0 ;  /* 0x0000000000007308 */ /* 0x001e240000001000 */
[----:B0-----:R-:W-:-:S02]  /*0390*/  VIADD R3, R0, 0xffffffe ;  /* 0x0ffffffe00037836 */ /* 0x001fc40000000000 */
[----:B------:R-:W-:-:S04]  /*03a0*/  IMAD.MOV R0, RZ, RZ, -R4 ;  /* 0x000000ffff007224 */ /* 0x000fc800078e0a04 */
[----:B------:R-:W0:Y:S02]  /*03b0*/  F2I.FTZ.U32.TRUNC.NTZ R3, R3 ;  /* 0x0000000300037305 */ /* 0x000e24000021f000 */
[----:B0-----:R-:W-:-:S04]  /*03c0*/  IMAD.MOV R9, RZ, RZ, -R3 ;  /* 0x000000ffff097224 */ /* 0x001fc800078e0a03 */
[----:B------:R-:W-:Y:S01]  /*03d0*/  IMAD.MOV.U32 R2, RZ, RZ, R9 ;  /* 0x000000ffff027224 */ /* 0x000fe200078e0009 */
[----:B------:R-:W-:-:S03]  /*03e0*/  IABS R9, R13 ;  /* 0x0000000d00097213 */ /* 0x000fc60000000000 */
[----:B------:R-:W-:Y:S02]  /*03f0*/  IMAD R5, R2, R7, RZ ;  /* 0x0000000702057224 */ /* 0x000fe400078e02ff */
[----:B------:R-:W-:-:S04]  /*0400*/  IMAD.MOV.U32 R2, RZ, RZ, RZ ;  /* 0x000000ffff027224 */ /* 0x000fc800078e00ff */
[----:B------:R-:W-:Y:S01]  /*0410*/  IMAD.HI.U32 R2, R3, R5, R2 ;  /* 0x0000000503027227 */ /* 0x000fe200078e0002 */
[----:B------:R-:W-:-:S04]  /*0420*/  LOP3.LUT R3, R13, R8, RZ, 0x3c, !PT ;  /* 0x000000080d037212 */ /* 0x000fc800078e3cff */
[----:B------:R-:W-:Y:S01]  /*0430*/  ISETP.GE.AND P2, PT, R3, RZ, PT ;  /* 0x000000ff0300720c */ /* 0x000fe20003f46270 */
[----:B------:R-:W-:-:S04]  /*0440*/  IMAD.HI.U32 R2, R2, R9, RZ ;  /* 0x0000000902027227 */ /* 0x000fc800078e00ff */
[----:B------:R-:W-:-:S05]  /*0450*/  IMAD R0, R2, R0, R9 ;  /* 0x0000000002007224 */ /* 0x000fca00078e0209 */
[----:B------:R-:W-:-:S13]  /*0460*/  ISETP.GT.U32.AND P1, PT, R7, R0, PT ;  /* 0x000000000700720c */ /* 0x000fda0003f24070 */
[----:B------:R-:W-:Y:S02]  /*0470*/  @!P1 IMAD.IADD R0, R0, 0x1, -R7 ;  /* 0x0000000100009824 */ /* 0x000fe400078e0a07 */
[----:B------:R-:W-:Y:S01]  /*0480*/  @!P1 VIADD R2, R2, 0x1 ;  /* 0x0000000102029836 */ /* 0x000fe20000000000 */
[----:B------:R-:W-:Y:S02]  /*0490*/  ISETP.NE.AND P1, PT, R8, RZ, PT ;  /* 0x000000ff0800720c */ /* 0x000fe40003f25270 */
[----:B------:R-:W-:Y:S02]  /*04a0*/  ISETP.GE.U32.AND P0, PT, R0, R7, PT ;  /* 0x000000070000720c */ /* 0x000fe40003f06070 */
[----:B------:R-:W0:Y:S11]  /*04b0*/  S2R R0, SR_TID.X ;  /* 0x0000000000007919 */ /* 0x000e360000002100 */
[----:B------:R-:W-:Y:S01]  /*04c0*/  @P0 VIADD R2, R2, 0x1 ;  /* 0x0000000102020836 */ /* 0x000fe20000000000 */
[----:B------:R-:W-:-:S03]  /*04d0*/  PLOP3.LUT P0, PT, PT, PT, UP0, 0x80, 0x0 ;  /* 0x000000000000781c */ /* 0x000fc60003f0f008 */
[----:B------:R-:W-:Y:S01]  /*04e0*/  @!P2 IMAD.MOV R2, RZ, RZ, -R2 ;  /* 0x000000ffff02a224 */ /* 0x000fe200078e0a02 */
[----:B------:R-:W-:-:S05]  /*04f0*/  @!P1 LOP3.LUT R2, RZ, R8, RZ, 0x33, !PT ;  /* 0x00000008ff029212 */ /* 0x000fca00078e33ff */
[----:B------:R-:W-:-:S04]  /*0500*/  IMAD.MOV R3, RZ, RZ, -R2 ;  /* 0x000000ffff037224 */ /* 0x000fc800078e0a02 */
[----:B------:R-:W-:-:S04]  /*0510*/  IMAD R3, R8, R3, R13 ;  /* 0x0000000308037224 */ /* 0x000fc800078e020d */
[----:B------:R-:W-:Y:S01]  /*0520*/  IMAD.IADD R3, R6, 0x1, R3 ;  /* 0x0000000106037824 */ /* 0x000fe200078e0203 */
[C---:B0-----:R-:W-:Y:S02]  /*0530*/  LOP3.LUT R4, R0.reuse, 0x7f, RZ, 0xc0, !PT ;  /* 0x0000007f00047812 */ /* 0x041fe400078ec0ff */
[----:B------:R-:W-:-:S03]  /*0540*/  LOP3.LUT R48, R0, 0xf, RZ, 0xc0, !PT ;  /* 0x0000000f00307812 */ /* 0x000fc600078ec0ff */
[----:B------:R-:W-:Y:S02]  /*0550*/  IMAD R5, R3, 0x80, R4 ;  /* 0x0000008003057824 */ /* 0x000fe400078e0204 */
[----:B------:R-:W-:Y:S01]  /*0560*/  IMAD.SHL.U32 R4, R2, 0x10, RZ ;  /* 0x0000001002047824 */ /* 0x000fe200078e00ff */
[----:B------:R-:W-:Y:S06]  /*0570*/  @!P0 BRA `(.L_x_0) ;  /* 0x00000010004c8947 */ /* 0x000fec0003800000 */
[----:B------:R-:W-:Y:S01]  /*0580*/  IABS R3, R10 ;  /* 0x0000000a00037213 */ /* 0x000fe20000000000 */
[----:B------:R-:W-:Y:S01]  /*0590*/  USHF.R.S32.HI UR5, URZ, 0x1f, UR4 ;  /* 0x0000001f3f057899 */ /* 0x000fe20008011404 */
[----:B------:R-:W-:Y:S01]  /*05a0*/  IABS R2, R11 ;  /* 0x0000000b00027213 */ /* 0x000fe20000000000 */
[----:B------:R-:W-:Y:S01]  /*05b0*/  USHF.R.U32.HI UR10, URZ, 0x4, UR6 ;  /* 0x000000043f0a7899 */ /* 0x000fe20008011606 */
[----:B------:R-:W0:Y:S01]  /*05c0*/  I2F.RP R14, R3 ;  /* 0x00000003000e7306 */ /* 0x000e220000209400 */
[----:B------:R-:W-:Y:S01]  /*05d0*/  SHF.R.U32.HI R13, RZ, 0x4, R0 ;  /* 0x00000004ff0d7819 */ /* 0x000fe20000011600 */
[----:B------:R-:W-:Y:S01]  /*05e0*/  ULDC UR18, c[0x0][0x234] ;  /* 0x00008d0000127ab9 */ /* 0x000fe20000000800 */
[----:B------:R-:W-:Y:S01]  /*05f0*/  ISETP.GE.AND P5, PT, R5, RZ, PT ;  /* 0x000000ff0500720c */ /* 0x000fe20003fa6270 */
[----:B------:R-:W-:Y:S01]  /*0600*/  UIADD3 UR7, UR6, 0x1000, URZ ;  /* 0x0000100006077890 */ /* 0x000fe2000fffe03f */
[----:B------:R-:W-:Y:S01]  /*0610*/  SGXT.U32 R13, R13, 0x3 ;  /* 0x000000030d0d781a */ /* 0x000fe20000000000 */
[----:B------:R-:W-:Y:S01]  /*0620*/  ULDC UR13, c[0x0][0x23c] ;  /* 0x00008f00000d7ab9 */ /* 0x000fe20000000800 */
[----:B------:R-:W-:Y:S01]  /*0630*/  LOP3.LUT R47, R0, 0x40, RZ, 0xc0, !PT ;  /* 0x00000040002f7812 */ /* 0x000fe200078ec0ff */
[----:B------:R-:W1:Y:S01]  /*0640*/  I2F.RP R12, R2 ;  /* 0x00000002000c7306 */ /* 0x000e620000209400 */
[----:B------:R-:W-:Y:S01]  /*0650*/  LOP3.LUT R16, R4, R13, RZ, 0xfc, !PT ;  /* 0x0000000d04107212 */ /* 0x000fe200078efcff */
[----:B------:R-:W-:Y:S01]  /*0660*/  ULEA.HI UR5, UR5, UR4, URZ, 0x4 ;  /* 0x0000000405057291 */ /* 0x000fe2000f8f203f */
[----:B------:R-:W-:Y:S01]  /*0670*/  CS2R R32, SRZ ;  /* 0x0000000000207805 */ /* 0x000fe2000001ff00 */
[----:B------:R-:W-:Y:S01]  /*0680*/  USGXT.U32 UR4, UR10, 0xe ;  /* 0x0000000e0a04789a */ /* 0x000fe20008000000 */
[----:B------:R-:W-:Y:S01]  /*0690*/  ISETP.GE.AND P4, PT, R16, RZ, PT ;  /* 0x000000ff1000720c */ /* 0x000fe20003f86270 */
[----:B------:R-:W-:Y:S01]  /*06a0*/  USHF.R.U32.HI UR10, URZ, 0x4, UR7 ;  /* 0x000000043f0a7899 */ /* 0x000fe20008011607 */
[----:B------:R-:W-:Y:S01]  /*06b0*/  CS2R R34, SRZ ;  /* 0x0000000000227805 */ /* 0x000fe2000001ff00 */
[----:B0-----:R-:W0:Y:S01]  /*06c0*/  MUFU.RCP R14, R14 ;  /* 0x0000000e000e7308 */ /* 0x001e220000001000 */
[----:B------:R-:W-:Y:S01]  /*06d0*/  ULDC.64 UR22, c[0x0][0x210] ;  /* 0x0000840000167ab9 */ /* 0x000fe20000000a00 */
[----:B------:R-:W-:Y:S01]  /*06e0*/  ULDC.64 UR16, c[0x0][0x218] ;  /* 0x0000860000107ab9 */ /* 0x000fe20000000a00 */
[----:B------:R-:W-:Y:S01]  /*06f0*/  USGXT.U32 UR10, UR10, 0xe ;  /* 0x0000000e0a0a789a */ /* 0x000fe20008000000 */
[----:B------:R-:W-:Y:S01]  /*0700*/  CS2R R36, SRZ ;  /* 0x0000000000247805 */ /* 0x000fe2000001ff00 */
[----:B------:R-:W-:Y:S01]  /*0710*/  ULDC UR11, c[0x0][0x240] ;  /* 0x00009000000b7ab9 */ /* 0x000fe20000000800 */
[----:B------:R-:W-:Y:S01]  /*0720*/  ULDC UR12, c[0x0][0x238] ;  /* 0x00008e00000c7ab9 */ /* 0x000fe20000000800 */
[----:B------:R-:W-:Y:S01]  /*0730*/  CS2R R38, SRZ ;  /* 0x0000000000267805 */ /* 0x000fe2000001ff00 */
[----:B-1----:R-:W1:Y:S01]  /*0740*/  MUFU.RCP R12, R12 ;  /* 0x0000000c000c7308 */ /* 0x002e620000001000 */
[----:B------:R-:W-:-:S02]  /*0750*/  CS2R R24, SRZ ;  /* 0x0000000000187805 */ /* 0x000fc4000001ff00 */
[----:B------:R-:W-:Y:S02]  /*0760*/  CS2R R26, SRZ ;  /* 0x00000000001a7805 */ /* 0x000fe4000001ff00 */
[----:B------:R-:W-:Y:S02]  /*0770*/  CS2R R28, SRZ ;  /* 0x00000000001c7805 */ /* 0x000fe4000001ff00 */
[----:B------:R-:W-:Y:S01]  /*0780*/  CS2R R30, SRZ ;  /* 0x00000000001e7805 */ /* 0x000fe2000001ff00 */
[----:B------:R-:W-:Y:S01]  /*0790*/  USHF.R.S32.HI UR7, URZ, 0x4, UR5 ;  /* 0x000000043f077899 */ /* 0x000fe20008011405 */
[----:B------:R-:W-:Y:S01]  /*07a0*/  UMOV UR8, 0x80 ;  /* 0x0000008000087882 */ /* 0x000fe20000000000 */
[----:B------:R-:W-:Y:S01]  /*07b0*/  UMOV UR9, 0x40000040 ;  /* 0x4000004000097882 */ /* 0x000fe20000000000 */
[----:B0-----:R-:W-:Y:S01]  /*07c0*/  VIADD R8, R14, 0xffffffe ;  /* 0x0ffffffe0e087836 */ /* 0x001fe20000000000 */
[----:B------:R-:W-:Y:S01]  /*07d0*/  IABS R14, R5 ;  /* 0x00000005000e7213 */ /* 0x000fe20000000000 */
[----:B------:R-:W-:Y:S01]  /*07e0*/  UMOV UR5, URZ ;  /* 0x0000003f00057c82 */ /* 0x000fe20008000000 */
[----:B------:R-:W-:Y:S01]  /*07f0*/  USHF.L.U32 UR34, UR12, 0x4, URZ ;  /* 0x000000040c227899 */ /* 0x000fe2000800063f */
[----:B------:R0:W2:Y:S01]  /*0800*/  F2I.FTZ.U32.TRUNC.NTZ R9, R8 ;  /* 0x0000000800097305 */ /* 0x0000a2000021f000 */
[----:B------:R-:W-:-:S02]  /*0810*/  UIMAD UR21, UR12, 0xf, URZ ;  /* 0x0000000f0c1578a4 */ /* 0x000fc4000f8e023f */
[----:B------:R-:W-:Y:S01]  /*0820*/  UIMAD UR24, UR12, 0xc, URZ ;  /* 0x0000000c0c1878a4 */ /* 0x000fe2000f8e023f */
[----:B-1----:R-:W-:Y:S01]  /*0830*/  VIADD R6, R12, 0xffffffe ;  /* 0x0ffffffe0c067836 */ /* 0x002fe20000000000 */
[----:B------:R-:W-:Y:S01]  /*0840*/  LOP3.LUT R12, R16, 0x8, RZ, 0xfc, !PT ;  /* 0x00000008100c7812 */ /* 0x000fe200078efcff */
[----:B------:R-:W-:Y:S02]  /*0850*/  UIMAD UR25, UR12, 0xb, URZ ;  /* 0x0000000b0c1978a4 */ /* 0x000fe4000f8e023f */
[----:B------:R1:W3:Y:S01]  /*0860*/  F2I.FTZ.U32.TRUNC.NTZ R7, R6 ;  /* 0x0000000600077305 */ /* 0x0002e2000021f000 */
[----:B0-----:R-:W-:Y:S01]  /*0870*/  IMAD.MOV.U32 R8, RZ, RZ, RZ ;  /* 0x000000ffff087224 */ /* 0x001fe200078e00ff */
[----:B------:R-:W-:Y:S02]  /*0880*/  UIMAD UR26, UR12, 0xa, URZ ;  /* 0x0000000a0c1a78a4 */ /* 0x000fe4000f8e023f */
[----:B------:R-:W-:Y:S02]  /*0890*/  UIMAD UR27, UR12, 0x9, URZ ;  /* 0x000000090c1b78a4 */ /* 0x000fe4000f8e023f */
[----:B------:R-:W-:Y:S01]  /*08a0*/  USHF.L.U32 UR28, UR12, 0x3, URZ ;  /* 0x000000030c1c7899 */ /* 0x000fe2000800063f */
[----:B--2---:R-:W-:Y:S01]  /*08b0*/  IMAD.MOV R18, RZ, RZ, -R9 ;  /* 0x000000ffff127224 */ /* 0x004fe200078e0a09 */
[----:B------:R-:W-:Y:S01]  /*08c0*/  UIMAD UR29, UR12, 0x7, URZ ;  /* 0x000000070c1d78a4 */ /* 0x000fe2000f8e023f */
[----:B-1----:R-:W-:Y:S01]  /*08d0*/  IMAD.MOV.U32 R6, RZ, RZ, RZ ;  /* 0x000000ffff067224 */ /* 0x002fe200078e00ff */
[----:B------:R-:W-:Y:S01]  /*08e0*/  UIMAD UR30, UR12, 0x6, URZ ;  /* 0x000000060c1e78a4 */ /* 0x000fe2000f8e023f */
[----:B------:R-:W-:Y:S01]  /*08f0*/  IMAD R13, R18, R3, RZ ;  /* 0x00000003120d7224 */ /* 0x000fe200078e02ff */
[----:B------:R-:W-:-:S02]  /*0900*/  UIMAD UR31, UR12, 0x5, URZ ;  /* 0x000000050c1f78a4 */ /* 0x000fc4000f8e023f */
[----:B------:R-:W-:Y:S01]  /*0910*/  USHF.L.U32 UR32, UR12, 0x2, URZ ;  /* 0x000000020c207899 */ /* 0x000fe2000800063f */
[----:B---3--:R-:W-:Y:S01]  /*0920*/  IMAD.MOV R15, RZ, RZ, -R7 ;  /* 0x000000ffff0f7224 */ /* 0x008fe200078e0a07 */
[----:B------:R-:W-:Y:S01]  /*0930*/  UIMAD UR33, UR12, 0x3, URZ ;  /* 0x000000030c2178a4 */ /* 0x000fe2000f8e023f */
[----:B------:R-:W-:Y:S01]  /*0940*/  IMAD.HI.U32 R8, R9, R13, R8 ;  /* 0x0000000d09087227 */ /* 0x000fe200078e0008 */
[----:B------:R-:W-:Y:S01]  /*0950*/  IABS R13, R12 ;  /* 0x0000000c000d7213 */ /* 0x000fe20000000000 */
[----:B------:R-:W-:Y:S02]  /*0960*/  UIADD3.64 UR8, UR4, UR8, URZ ;  /* 0x0000000804087297 */ /* 0x000fe4000fffe03f */
[----:B------:R-:W-:Y:S01]  /*0970*/  IMAD R9, R15, R2, RZ ;  /* 0x000000020f097224 */ /* 0x000fe200078e02ff */
[----:B------:R-:W-:Y:S01]  /*0980*/  IABS R15, R16 ;  /* 0x00000010000f7213 */ /* 0x000fe20000000000 */
[----:B------:R-:W-:Y:S01]  /*0990*/  IMAD.HI.U32 R8, R8, R14, RZ ;  /* 0x0000000e08087227 */ /* 0x000fe200078e00ff */
[----:B------:R-:W-:Y:S01]  /*09a0*/  ULDC UR20, c[0x0][0x230] ;  /* 0x00008c0000147ab9 */ /* 0x000fe20000000800 */
[----:B------:R-:W-:-:S02]  /*09b0*/  UMOV UR19, 0xc0000010 ;  /* 0xc000001000137882 */ /* 0x000fc40000000000 */
[----:B------:R-:W-:-:S04]  /*09c0*/  IMAD.HI.U32 R6, R7, R9, R6 ;  /* 0x0000000907067227 */ /* 0x000fc800078e0006 */
[----:B------:R-:W-:Y:S02]  /*09d0*/  IMAD.MOV.U32 R9, RZ, RZ, R13 ;  /* 0x000000ffff097224 */ /* 0x000fe400078e000d */
[----:B------:R-:W-:Y:S02]  /*09e0*/  IMAD.MOV.U32 R13, RZ, RZ, R15 ;  /* 0x000000ffff0d7224 */ /* 0x000fe400078e000f */
[----:B------:R-:W-:-:S04]  /*09f0*/  IMAD.HI.U32 R7, R6, R9, RZ ;  /* 0x0000000906077227 */ /* 0x000fc800078e00ff */
[----:B------:R-:W-:-:S04]  /*0a00*/  IMAD.HI.U32 R6, R6, R13, RZ ;  /* 0x0000000d06067227 */ /* 0x000fc800078e00ff */
[----:B------:R-:W-:Y:S02]  /*0a10*/  IMAD.MOV R15, RZ, RZ, -R8 ;  /* 0x000000ffff0f7224 */ /* 0x000fe400078e0a08 */
[----:B------:R-:W-:Y:S02]  /*0a20*/  IMAD.MOV R8, RZ, RZ, -R6 ;  /* 0x000000ffff087224 */ /* 0x000fe400078e0a06 */
[----:B------:R-:W-:Y:S02]  /*0a30*/  IMAD R6, R3, R15, R14 ;  /* 0x0000000f03067224 */ /* 0x000fe400078e020e */
[----:B------:R-:W-:-:S03]  /*0a40*/  IMAD.MOV R7, RZ, RZ, -R7 ;  /* 0x000000ffff077224 */ /* 0x000fc600078e0a07 */
[----:B------:R-:W-:Y:S01]  /*0a50*/  ISETP.GT.U32.AND P2, PT, R3, R6, PT ;  /* 0x000000060300720c */ /* 0x000fe20003f44070 */
[C---:B------:R-:W-:Y:S02]  /*0a60*/  IMAD R7, R2.reuse, R7, R9 ;  /* 0x0000000702077224 */ /* 0x040fe400078e0209 */
[----:B------:R-:W-:Y:S01]  /*0a70*/  IMAD R9, R2, R8, R13 ;  /* 0x0000000802097224 */ /* 0x000fe200078e020d */
[----:B------:R-:W-:Y:S01]  /*0a80*/  SHF.R.S32.HI R13, RZ, 0x6, R0 ;  /* 0x00000006ff0d7819 */ /* 0x000fe20000011400 */
[----:B------:R-:W-:Y:S01]  /*0a90*/  IMAD.SHL.U32 R8, R0, 0x2, RZ ;  /* 0x0000000200087824 */ /* 0x000fe200078e00ff */
[C---:B------:R-:W-:Y:S02]  /*0aa0*/  ISETP.GT.U32.AND P0, PT, R2.reuse, R7, PT ;  /* 0x000000070200720c */ /* 0x040fe40003f04070 */
[----:B------:R-:W-:Y:S02]  /*0ab0*/  ISETP.GT.U32.AND P1, PT, R2, R9, PT ;  /* 0x000000090200720c */ /* 0x000fe40003f24070 */
[----:B------:R-:W-:-:S02]  /*0ac0*/  LOP3.LUT R8, R8, 0x7e, RZ, 0xc0, !PT ;  /* 0x0000007e08087812 */ /* 0x000fc400078ec0ff */
[----:B------:R-:W-:Y:S01]  /*0ad0*/  SGXT R13, R13, 0x1 ;  /* 0x000000010d0d781a */ /* 0x000fe20000000200 */
[----:B------:R-:W-:Y:S02]  /*0ae0*/  @!P2 IMAD.IADD R6, R6, 0x1, -R3 ;  /* 0x000000010606a824 */ /* 0x000fe400078e0a03 */
[----:B------:R-:W-:Y:S01]  /*0af0*/  IMAD R47, R47, 0x20, R8 ;  /* 0x000000202f2f7824 */ /* 0x000fe200078e0208 */
[----:B------:R-:W-:Y:S02]  /*0b00*/  LOP3.LUT R0, R8, 0x90, R13, 0x78, !PT ;  /* 0x0000009008007812 */ /* 0x000fe400078e780d */
[----:B------:R-:W-:Y:S01]  /*0b10*/  ISETP.GT.U32.AND P2, PT, R3, R6, PT ;  /* 0x000000060300720c */ /* 0x000fe20003f44070 */
[--C-:B------:R-:W-:Y:S01]  /*0b20*/  @!P0 IMAD.IADD R7, R7, 0x1, -R2.reuse ;  /* 0x0000000107078824 */ /* 0x100fe200078e0a02 */
[----:B------:R-:W-:Y:S01]  /*0b30*/  ISETP.NE.AND P0, PT, R10, RZ, PT ;  /* 0x000000ff0a00720c */ /* 0x000fe20003f05270 */
[----:B------:R-:W-:Y:S01]  /*0b40*/  @!P1 IMAD.IADD R9, R9, 0x1, -R2 ;  /* 0x0000000109099824 */ /* 0x000fe200078e0a02 */
[----:B------:R-:W-:-:S02]  /*0b50*/  LOP3.LUT R46, R47, 0x10, RZ, 0x3c, !PT ;  /* 0x000000102f2e7812 */ /* 0x000fc400078e3cff */
[C---:B------:R-:W-:Y:S02]  /*0b60*/  ISETP.GT.U32.AND P1, PT, R2.reuse, R7, PT ;  /* 0x000000070200720c */ /* 0x040fe40003f24070 */
[----:B------:R-:W-:Y:S02]  /*0b70*/  ISETP.GT.U32.AND P3, PT, R2, R9, PT ;  /* 0x000000090200720c */ /* 0x000fe40003f64070 */
[----:B------:R-:W-:-:S03]  /*0b80*/  LOP3.LUT R8, R47, 0x40, RZ, 0x3c, !PT ;  /* 0x000000402f087812 */ /* 0x000fc600078e3cff */
[----:B------:R-:W-:Y:S01]  /*0b90*/  @!P2 IMAD.IADD R6, R6, 0x1, -R3 ;  /* 0x000000010606a824 */ /* 0x000fe200078e0a03 */
[----:B------:R-:W-:Y:S01]  /*0ba0*/  ISETP.GE.AND P2, PT, R12, RZ, PT ;  /* 0x000000ff0c00720c */ /* 0x000fe20003f46270 */
[----:B------:R-:W-:Y:S01]  /*0bb0*/  IMAD R3, R48, UR13, RZ ;  /* 0x0000000d30037c24 */ /* 0x000fe2000f8e02ff */
[----:B------:R-:W-:Y:S01]  /*0bc0*/  USHF.L.U32 UR13, UR13, 0x4, URZ ;  /* 0x000000040d0d7899 */ /* 0x000fe2000800063f */
[----:B------:R-:W-:Y:S01]  /*0bd0*/  @!P5 IMAD.MOV R6, RZ, RZ, -R6 ;  /* 0x000000ffff06d224 */ /* 0x000fe200078e0a06 */
[----:B------:R-:W-:Y:S01]  /*0be0*/  @!P0 LOP3.LUT R6, RZ, R10, RZ, 0x33, !PT ;  /* 0x0000000aff068212 */ /* 0x000fe200078e33ff */
[--C-:B------:R-:W-:Y:S01]  /*0bf0*/  @!P1 IMAD.IADD R7, R7, 0x1, -R2.reuse ;  /* 0x0000000107079824 */ /* 0x100fe200078e0a02 */
[----:B------:R-:W-:Y:S01]  /*0c00*/  ISETP.NE.AND P0, PT, R11, RZ, PT ;  /* 0x000000ff0b00720c */ /* 0x000fe20003f05270 */
[----:B------:R-:W-:Y:S01]  /*0c10*/  @!P3 IMAD.IADD R9, R9, 0x1, -R2 ;  /* 0x000000010909b824 */ /* 0x000fe200078e0a02 */
[----:B------:R-:W-:Y:S01]  /*0c20*/  LOP3.LUT R2, RZ, R11, RZ, 0x33, !PT ;  /* 0x0000000bff027212 */ /* 0x000fe200078e33ff */
[----:B------:R-:W-:Y:S01]  /*0c30*/  IMAD R6, R6, UR18, RZ ;  /* 0x0000001206067c24 */ /* 0x000fe2000f8e02ff */
[C---:B------:R-:W-:Y:S01]  /*0c40*/  LOP3.LUT R10, R47.reuse, 0x60, RZ, 0x3c, !PT ;  /* 0x000000602f0a7812 */ /* 0x040fe200078e3cff */
[----:B------:R-:W-:Y:S01]  /*0c50*/  @!P4 IMAD.MOV R9, RZ, RZ, -R9 ;  /* 0x000000ffff09c224 */ /* 0x000fe200078e0a09 */
[----:B------:R-:W-:Y:S01]  /*0c60*/  LOP3.LUT R11, R47, 0x70, RZ, 0x3c, !PT ;  /* 0x000000702f0b7812 */ /* 0x000fe200078e3cff */
[----:B------:R-:W-:Y:S01]  /*0c70*/  @!P2 IMAD.MOV R7, RZ, RZ, -R7 ;  /* 0x000000ffff07a224 */ /* 0x000fe200078e0a07 */
[----:B------:R-:W-:Y:S01]  /*0c80*/  LEA R50, P1, R6, UR22, 0x1 ;  /* 0x0000001606327c11 */ /* 0x000fe2000f8208ff */
[----:B------:R-:W-:Y:S01]  /*0c90*/  UIMAD UR22, UR12, 0xe, URZ ;  /* 0x0000000e0c1678a4 */ /* 0x000fe2000f8e023f */
[C---:B------:R-:W-:Y:S01]  /*0ca0*/  SEL R13, R2.reuse, R9, !P0 ;  /* 0x00000009020d7207 */ /* 0x040fe20004000000 */
[----:B------:R-:W-:Y:S01]  /*0cb0*/  UMOV UR18, UR10 ;  /* 0x0000000a00127c82 */ /* 0x000fe20008000000 */
[----:B------:R-:W-:-:S02]  /*0cc0*/  SEL R12, R2, R7, !P0 ;  /* 0x00000007020c7207 */ /* 0x000fc40004000000 */
[----:B------:R-:W-:Y:S01]  /*0cd0*/  LEA R2, P0, R3, UR16, 0x1 ;  /* 0x0000001003027c11 */ /* 0x000fe2000f8008ff */
[----:B------:R-:W-:Y:S01]  /*0ce0*/  IMAD R13, R13, UR11, RZ ;  /* 0x0000000b0d0d7c24 */ /* 0x000fe2000f8e02ff */
[----:B------:R-:W-:Y:S01]  /*0cf0*/  LEA.HI.X.SX32 R51, R6, UR23, 0x1, P1 ;  /* 0x0000001706337c11 */ /* 0x000fe200088f0eff */
[----:B------:R-:W-:Y:S01]  /*0d00*/  IMAD R12, R12, UR11, RZ ;  /* 0x0000000b0c0c7c24 */ /* 0x000fe2000f8e02ff */
[----:B------:R-:W-:Y:S01]  /*0d10*/  LEA.HI.X.SX32 R3, R3, UR17, 0x1, P0 ;  /* 0x0000001103037c11 */ /* 0x000fe200080f0eff */
[----:B------:R-:W-:Y:S01]  /*0d20*/  UIMAD UR23, UR12, 0xd, URZ ;  /* 0x0000000d0c1778a4 */ /* 0x000fe2000f8e023f */
[C---:B------:R-:W-:Y:S01]  /*0d30*/  LOP3.LUT R6, R47.reuse, 0x20, RZ, 0x3c, !PT ;  /* 0x000000202f067812 */ /* 0x040fe200078e3cff */
[----:B------:R-:W-:Y:S01]  /*0d40*/  USHF.L.U32 UR12, UR12, 0x1, URZ ;  /* 0x000000010c0c7899 */ /* 0x000fe2000800063f */
[C---:B------:R-:W-:Y:S02]  /*0d50*/  LOP3.LUT R7, R47.reuse, 0x30, RZ, 0x3c, !PT ;  /* 0x000000302f077812 */ /* 0x040fe400078e3cff */
[----:B------:R-:W-:-:S09]  /*0d60*/  LOP3.LUT R9, R47, 0x50, RZ, 0x3c, !PT ;  /* 0x000000502f097812 */ /* 0x000fd200078e3cff */
.L_x_1:
[----:B------:R-:W-:Y:S01]  /*0d70*/  UISETP.GT.AND UP1, UPT, UR20, 0x2, UPT ;  /* 0x000000021400788c */ /* 0x000fe2000bf24270 */
[----:B------:R-:W-:Y:S01]  /*0d80*/  IMAD.U32 R19, RZ, RZ, UR12 ;  /* 0x0000000cff137e24 */ /* 0x000fe2000f8e00ff */
[----:B------:R-:W-:Y:S01]  /*0d90*/  UISETP.GT.AND UP2, UPT, UR20, 0x3, UPT ;  /* 0x000000031400788c */ /* 0x000fe2000bf44270 */
[----:B------:R-:W-:Y:S01]  /*0da0*/  PRMT R15, RZ, 0x7610, R15 ;  /* 0x00007610ff0f7816 */ /* 0x000fe2000000000f */
[----:B------:R-:W-:Y:S01]  /*0db0*/  UISETP.GT.AND UP0, UPT, UR20, 0x4, UPT ;  /* 0x000000041400788c */ /* 0x000fe2000bf04270 */
[----:B------:R-:W-:Y:S01]  /*0dc0*/  IMAD.U32 R23, RZ, RZ, UR33 ;  /* 0x00000021ff177e24 */ /* 0x000fe2000f8e00ff */
[----:B------:R-:W-:Y:S01]  /*0dd0*/  PLOP3.LUT P0, PT, PT, PT, UP1, 0x80, 0x0 ;  /* 0x000000000000781c */ /* 0x000fe20003f0f018 */
[----:B------:R-:W-:Y:S01]  /*0de0*/  IMAD.WIDE R18, R19, 0x2, R50 ;  /* 0x0000000213127825 */ /* 0x000fe200078e0232 */
[----:B------:R-:W-:Y:S01]  /*0df0*/  PLOP3.LUT P1, PT, PT, PT, UP2, 0x80, 0x0 ;  /* 0x000000000000781c */ /* 0x000fe20003f2f028 */
[----:B------:R-:W-:Y:S01]  /*0e00*/  UISETP.GT.AND UP2, UPT, UR20, 0x6, UPT ;  /* 0x000000061400788c */ /* 0x000fe2000bf44270 */
[----:B------:R-:W-:Y:S01]  /*0e10*/  PRMT R14, RZ, 0x7610, R14 ;  /* 0x00007610ff0e7816 */ /* 0x000fe2000000000e */
[----:B------:R-:W-:Y:S01]  /*0e20*/  IMAD.WIDE R22, R23, 0x2, R50 ;  /* 0x0000000217167825 */ /* 0x000fe200078e0232 */
[----:B------:R-:W-:Y:S01]  /*0e30*/  PLOP3.LUT P2, PT, PT, PT, UP0, 0x80, 0x0 ;  /* 0x000000000000781c */ /* 0x000fe20003f4f008 */
[----:B------:R-:W-:-:S02]  /*0e40*/  UISETP.GT.AND UP0, UPT, UR20, 0x7, UPT ;  /* 0x000000071400788c */ /* 0x000fc4000bf04270 */
[----:B------:R-:W-:Y:S01]  /*0e50*/  UISETP.GT.AND UP1, UPT, UR20, 0x5, UPT ;  /* 0x000000051400788c */ /* 0x000fe2000bf24270 */
[----:B------:R-:W-:-:S03]  /*0e60*/  IMAD.U32 R21, RZ, RZ, UR32 ;  /* 0x00000020ff157e24 */ /* 0x000fc6000f8e00ff */
[----:B------:R0:W2:Y:S01]  /*0e70*/  @P0 LDG.E.U16 R15, desc[UR14][R18.64] ;  /* 0x0000000e120f0981 */ /* 0x0000a2000c1e1500 */
[----:B------:R-:W-:-:S03]  /*0e80*/  PLOP3.LUT P0, PT, PT, PT, UP2, 0x80, 0x0 ;  /* 0x000000000000781c */ /* 0x000fc60003f0f028 */
[----:B------:R1:W3:Y:S01]  /*0e90*/  @P1 LDG.E.U16 R14, desc[UR14][R22.64] ;  /* 0x0000000e160e1981 */ /* 0x0002e2000c1e1500 */
[----:B------:R-:W-:Y:S01]  /*0ea0*/  PLOP3.LUT P1, PT, PT, PT, UP0, 0x80, 0x0 ;  /* 0x000000000000781c */ /* 0x000fe20003f2f008 */
[----:B------:R-:W-:Y:S01]  /*0eb0*/  UISETP.GT.AND UP2, UPT, UR20, 0x9, UPT ;  /* 0x000000091400788c */ /* 0x000fe2000bf44270 */
[----:B------:R-:W-:Y:S01]  /*0ec0*/  IMAD.U32 R43, RZ, RZ, UR29 ;  /* 0x0000001dff2b7e24 */ /* 0x000fe2000f8e00ff */
[----:B------:R-:W-:Y:S02]  /*0ed0*/  PLOP3.LUT P3, PT, PT, PT, UP1, 0x80, 0x0 ;  /* 0x000000000000781c */ /* 0x000fe40003f6f018 */
[----:B0-----:R-:W-:Y:S01]  /*0ee0*/  PRMT R19, RZ, 0x7610, R19 ;  /* 0x00007610ff137816 */ /* 0x001fe20000000013 */
[----:B-1----:R-:W-:-:S04]  /*0ef0*/  IMAD.U32 R23, RZ, RZ, UR30 ;  /* 0x0000001eff177e24 */ /* 0x002fc8000f8e00ff */
[----:B------:R-:W-:Y:S01]  /*0f00*/  IMAD.WIDE R22, R23, 0x2, R50 ;  /* 0x0000000217167825 */ /* 0x000fe200078e0232 */
[----:B------:R-:W-:Y:S01]  /*0f10*/  PRMT R17, RZ, 0x7610, R17 ;  /* 0x00007610ff117816 */ /* 0x000fe20000000011 */
[----:B------:R-:W-:Y:S01]  /*0f20*/  UISETP.GT.AND UP0, UPT, UR20, 0xa, UPT ;  /* 0x0000000a1400788c */ /* 0x000fe2000bf04270 */
[----:B------:R-:W-:Y:S02]  /*0f30*/  PRMT R18, RZ, 0x7610, R18 ;  /* 0x00007610ff127816 */ /* 0x000fe40000000012 */
[----:B------:R-:W4:Y:S01]  /*0f40*/  @P0 LDG.E.U16 R19, desc[UR14][R22.64] ;  /* 0x0000000e16130981 */ /* 0x000f22000c1e1500 */
[----:B------:R-:W-:Y:S01]  /*0f50*/  PLOP3.LUT P0, PT, PT, PT, UP2, 0x80, 0x0 ;  /* 0x000000000000781c */ /* 0x000fe20003f0f028 */
[----:B------:R-:W-:Y:S01]  /*0f60*/  IMAD.WIDE R20, R21, 0x2, R50 ;  /* 0x0000000215147825 */ /* 0x000fe200078e0232 */
[----:B------:R-:W-:-:S03]  /*0f70*/  UISETP.GT.AND UP1, UPT, UR20, 0x8, UPT ;  /* 0x000000081400788c */ /* 0x000fc6000bf24270 */
[----:B------:R-:W-:Y:S01]  /*0f80*/  IMAD.WIDE R42, R43, 0x2, R50 ;  /* 0x000000022b2a7825 */ /* 0x000fe200078e0232 */
[----:B------:R-:W-:Y:S01]  /*0f90*/  PRMT R16, RZ, 0x7610, R16 ;  /* 0x00007610ff107816 */ /* 0x000fe20000000010 */
[----:B------:R0:W5:Y:S02]  /*0fa0*/  @P2 LDG.E.U16 R17, desc[UR14][R20.64] ;  /* 0x0000000e14112981 */ /* 0x000164000c1e1500 */
[----:B------:R-:W-:Y:S02]  /*0fb0*/  IMAD.U32 R41, RZ, RZ, UR31 ;  /* 0x0000001fff297e24 */ /* 0x000fe4000f8e00ff */
[----:B------:R-:W-:Y:S01]  /*0fc0*/  IMAD.U32 R45, RZ, RZ, UR27 ;  /* 0x0000001bff2d7e24 */ /* 0x000fe2000f8e00ff */
[----:B------:R1:W4:Y:S01]  /*0fd0*/  @P1 LDG.E.U16 R18, desc[UR14][R42.64] ;  /* 0x0000000e2a121981 */ /* 0x000322000c1e1500 */
[--C-:B------:R-:W-:Y:S01]  /*0fe0*/  IMAD.WIDE R40, R41, 0x2, R50.reuse ;  /* 0x0000000229287825 */ /* 0x100fe200078e0232 */
[----:B------:R-:W-:Y:S01]  /*0ff0*/  PLOP3.LUT P1, PT, PT, PT, UP0, 0x80, 0x0 ;  /* 0x000000000000781c */ /* 0x000fe20003f2f008 */
[----:B------:R-:W-:Y:S01]  /*1000*/  UISETP.GT.AND UP0, UPT, UR20, 0xb, UPT ;  /* 0x0000000b1400788c */ /* 0x000fe2000bf04270 */
[----:B------:R-:W-:Y:S01]  /*1010*/  PLOP3.LUT P2, PT, PT, PT, UP1, 0x80, 0x0 ;  /* 0x000000000000781c */ /* 0x000fe20003f4f018 */
[----:B------:R-:W-:Y:S01]  /*1020*/  IMAD.WIDE R44, R45, 0x2, R50 ;  /* 0x000000022d2c7825 */ /* 0x000fe200078e0232 */
[----:B0-----:R-:W-:Y:S01]  /*1030*/  PRMT R21, RZ, 0x7610, R21 ;  /* 0x00007610ff157816 */ /* 0x001fe20000000015 */
[----:B------:R0:W4:Y:S02]  /*1040*/  @P3 LDG.E.U16 R16, desc[UR14][R40.64] ;  /* 0x0000000e28103981 */ /* 0x000124000c1e1500 */
[----:B------:R-:W-:Y:S01]  /*1050*/  IMAD.U32 R55, RZ, RZ, UR28 ;  /* 0x0000001cff377e24 */ /* 0x000fe2000f8e00ff */
[----:B-1----:R-:W1:Y:S02]  /*1060*/  LDC R42, c[0x0][0x238] ;  /* 0x00008e00ff2a7b82 */ /* 0x002e640000000800 */
[----:B------:R-:W2:Y:S01]  /*1070*/  @P0 LDG.E.U16 R21, desc[UR14][R44.64] ;  /* 0x0000000e2c150981 */ /* 0x000ea2000c1e1500 */
[----:B------:R-:W-:Y:S01]  /*1080*/  PLOP3.LUT P0, PT, PT, PT, UP0, 0x80, 0x0 ;  /* 0x000000000000781c */ /* 0x000fe20003f0f008 */
[----:B------:R-:W-:Y:S01]  /*1090*/  IMAD.WIDE R54, R55, 0x2, R50 ;  /* 0x0000000237367825 */ /* 0x000fe200078e0232 */
[----:B------:R-:W-:-:S03]  /*10a0*/  PRMT R20, RZ, 0x7610, R20 ;  /* 0x00007610ff147816 */ /* 0x000fc60000000014 */
[----:B0-----:R-:W-:Y:S01]  /*10b0*/  IMAD.U32 R41, RZ, RZ, UR26 ;  /* 0x0000001aff297e24 */ /* 0x001fe2000f8e00ff */
[----:B------:R-:W-:Y:S01]  /*10c0*/  PRMT R22, RZ, 0x7610, R22 ;  /* 0x00007610ff167816 */ /* 0x000fe20000000016 */
[----:B------:R-:W-:Y:S01]  /*10d0*/  UISETP.GT.AND UP0, UPT, UR20, 0x1, UPT ;  /* 0x000000011400788c */ /* 0x000fe2000bf04270 */
[----:B------:R0:W3:Y:S01]  /*10e0*/  @P2 LDG.E.U16 R20, desc[UR14][R54.64] ;  /* 0x0000000e36142981 */ /* 0x0000e2000c1e1500 */
[----:B------:R-:W-:-:S04]  /*10f0*/  IMAD.WIDE R52, R41, 0x2, R50 ;  /* 0x0000000229347825 */ /* 0x000fc800078e0232 */
[----:B------:R-:W-:-:S04]  /*1100*/  IMAD.U32 R41, RZ, RZ, UR25 ;  /* 0x00000019ff297e24 */ /* 0x000fc8000f8e00ff */
[----:B0-----:R-:W-:Y:S01]  /*1110*/  IMAD.WIDE R54, R41, 0x2, R50 ;  /* 0x0000000229367825 */ /* 0x001fe200078e0232 */
[----:B------:R-:W-:-:S04]  /*1120*/  PRMT R23, RZ, 0x7610, R23 ;  /* 0x00007610ff177816 */ /* 0x000fc80000000017 */
[----:B------:R-:W5:Y:S01]  /*1130*/  @P0 LDG.E.U16 R22, desc[UR14][R54.64] ;  /* 0x0000000e36160981 */ /* 0x000f62000c1e1500 */
[----:B------:R-:W-:Y:S01]  /*1140*/  PLOP3.LUT P0, PT, PT, PT, UP0, 0x80, 0x0 ;  /* 0x000000000000781c */ /* 0x000fe20003f0f008 */
[----:B------:R-:W-:Y:S01]  /*1150*/  IMAD.U32 R40, RZ, RZ, UR24 ;  /* 0x00000018ff287e24 */ /* 0x000fe2000f8e00ff */
[----:B------:R-:W-:Y:S01]  /*1160*/  UISETP.GT.AND UP0, UPT, UR20, 0xd, UPT ;  /* 0x0000000d1400788c */ /* 0x000fe2000bf04270 */
[----:B------:R1:W4:Y:S02]  /*1170*/  @P1 LDG.E.U16 R23, desc[UR14][R52.64] ;  /* 0x0000000e34171981 */ /* 0x000324000c1e1500 */
[----:B------:R-:W-:Y:S01]  /*1180*/  IMAD.WIDE R44, R40, 0x2, R50 ;  /* 0x00000002282c7825 */ /* 0x000fe200078e0232 */
[----:B------:R-:W-:Y:S01]  /*1190*/  PRMT R40, RZ, 0x7610, R40 ;  /* 0x00007610ff287816 */ /* 0x000fe20000000028 */
[----:B------:R-:W-:Y:S02]  /*11a0*/  UISETP.GT.AND UP1, UPT, UR20, 0xc, UPT ;  /* 0x0000000c1400788c */ /* 0x000fe4000bf24270 */
[----:B-1----:R-:W-:-:S05]  /*11b0*/  IMAD.WIDE R52, R42, 0x2, R50 ;  /* 0x000000022a347825 */ /* 0x002fca00078e0232 */
[----:B------:R-:W5:Y:S01]  /*11c0*/  @P0 LDG.E.U16 R40, desc[UR14][R52.64] ;  /* 0x0000000e34280981 */ /* 0x000f62000c1e1500 */
[----:B------:R-:W-:Y:S01]  /*11d0*/  PLOP3.LUT P0, PT, PT, PT, UP0, 0x80, 0x0 ;  /* 0x000000000000781c */ /* 0x000fe20003f0f008 */
[----:B------:R-:W-:Y:S01]  /*11e0*/  IMAD.U32 R43, RZ, RZ, UR23 ;  /* 0x00000017ff2b7e24 */ /* 0x000fe2000f8e00ff */
[----:B------:R-:W-:Y:S01]  /*11f0*/  PLOP3.LUT P1, PT, PT, PT, UP1, 0x80, 0x0 ;  /* 0x000000000000781c */ /* 0x000fe20003f2f018 */
[----:B------:R-:W-:Y:S01]  /*1200*/  UISETP.GT.AND UP0, UPT, UR20, 0xe, UPT ;  /* 0x0000000e1400788c */ /* 0x000fe2000bf04270 */
[----:B------:R-:W-:Y:S01]  /*1210*/  PRMT R42, RZ, 0x7610, R42 ;  /* 0x00007610ff2a7816 */ /* 0x000fe2000000002a */
[----:B------:R-:W-:Y:S01]  /*1220*/  IMAD.WIDE R54, R43, 0x2, R50 ;  /* 0x000000022b367825 */ /* 0x000fe200078e0232 */
[----:B------:R-:W-:-:S07]  /*1230*/  PRMT R41, RZ, 0x7610, R41 ;  /* 0x00007610ff297816 */ /* 0x000fce0000000029 */
[----:B------:R-:W4:Y:S01]  /*1240*/  @P0 LDG.E.U16 R42, desc[UR14][R54.64] ;  /* 0x0000000e362a0981 */ /* 0x000f22000c1e1500 */
[----:B------:R-:W-:-:S03]  /*1250*/  PLOP3.LUT P0, PT, PT, PT, UP0, 0x80, 0x0 ;  /* 0x000000000000781c */ /* 0x000fc60003f0f008 */
[----:B------:R0:W4:Y:S01]  /*1260*/  @P1 LDG.E.U16 R41, desc[UR14][R44.64] ;  /* 0x0000000e2c291981 */ /* 0x000122000c1e1500 */
[----:B------:R-:W-:Y:S01]  /*1270*/  PRMT R43, RZ, 0x7610, R43 ;  /* 0x00007610ff2b7816 */ /* 0x000fe2000000002b */
[----:B------:R-:W-:Y:S01]  /*1280*/  UISETP.GT.AND UP0, UPT, UR20, 0xf, UPT ;  /* 0x0000000f1400788c */ /* 0x000fe2000bf04270 */
[----:B0-----:R-:W-:-:S04]  /*1290*/  IMAD.U32 R44, RZ, RZ, UR22 ;  /* 0x00000016ff2c7e24 */ /* 0x001fc8000f8e00ff */
[----:B------:R-:W-:-:S05]  /*12a0*/  IMAD.WIDE R52, R44, 0x2, R50 ;  /* 0x000000022c347825 */ /* 0x000fca00078e0232 */
[----:B------:R0:W4:Y:S01]  /*12b0*/  @P0 LDG.E.U16 R43, desc[UR14][R52.64] ;  /* 0x0000000e342b0981 */ /* 0x000122000c1e1500 */
[----:B------:R-:W-:Y:S01]  /*12c0*/  PLOP3.LUT P0, PT, PT, PT, UP0, 0x80, 0x0 ;  /* 0x000000000000781c */ /* 0x000fe20003f0f008 */
[----:B------:R-:W-:Y:S01]  /*12d0*/  IMAD.U32 R44, RZ, RZ, UR21 ;  /* 0x00000015ff2c7e24 */ /* 0x000fe2000f8e00ff */
[----:B------:R-:W-:-:S03]  /*12e0*/  PRMT R45, RZ, 0x7610, R45 ;  /* 0x00007610ff2d7816 */ /* 0x000fc6000000002d */
[----:B0-----:R-:W-:-:S08]  /*12f0*/  IMAD.WIDE R52, R44, 0x2, R50 ;  /* 0x000000022c347825 */ /* 0x001fd000078e0232 */
[----:B------:R0:W4:Y:S01]  /*1300*/  @P0 LDG.E.U16 R45, desc[UR14][R52.64] ;  /* 0x0000000e342d0981 */ /* 0x000122000c1e1500 */
[----:B------:R-:W-:Y:S02]  /*1310*/  ISETP.LT.AND P0, PT, RZ, UR20, PT ;  /* 0x00000014ff007c0c */ /* 0x000fe4000bf01270 */
[----:B------:R-:W-:-:S11]  /*1320*/  PRMT R44, RZ, 0x7610, R44 ;  /* 0x00007610ff2c7816 */ /* 0x000fd6000000002c */
[----:B------:R-:W2:Y:S01]  /*1330*/  @P0 LDG.E.U16 R44, desc[UR14][R50.64] ;  /* 0x0000000e322c0981 */ /* 0x000ea2000c1e1500 */
[----:B------:R-:W-:Y:S01]  /*1340*/  BAR.SYNC.DEFER_BLOCKING 0x0 ;  /* 0x0000000000007b1d */ /* 0x000fe20000010000 */
[----:B------:R-:W-:Y:S01]  /*1350*/  ISETP.GE.AND P0, PT, R48, UR20, PT ;  /* 0x0000001430007c0c */ /* 0x000fe2000bf06270 */
[----:B0-----:R-:W-:Y:S02]  /*1360*/  IMAD.MOV.U32 R52, RZ, RZ, R2 ;  /* 0x000000ffff347224 */ /* 0x001fe400078e0002 */
[--C-:B------:R-:W-:Y:S01]  /*1370*/  IMAD.MOV.U32 R53, RZ, RZ, R3.reuse ;  /* 0x000000ffff357224 */ /* 0x100fe200078e0003 */
[----:B------:R-:W-:Y:S02]  /*1380*/  PRMT R3, RZ, 0x7610, R3 ;  /* 0x00007610ff037816 */ /* 0x000fe40000000003 */
[----:B------:R-:W-:Y:S01]  /*1390*/  PRMT R49, RZ, 0x7610, R49 ;  /* 0x00007610ff317816 */ /* 0x000fe20000000031 */
[----:B------:R-:W-:-:S06]  /*13a0*/  IMAD.WIDE R54, R13, 0x2, R52 ;  /* 0x000000020d367825 */ /* 0x000fcc00078e0234 */
[----:B------:R-:W4:Y:S04]  /*13b0*/  @!P0 LDG.E.U16 R3, desc[UR14][R54.64] ;  /* 0x0000000e36038981 */ /* 0x000f28000c1e1500 */
[----:B---3--:R-:W-:Y:S04]  /*13c0*/  STS.U16 [R47+UR6+0x400], R20 ;  /* 0x000400142f007988 */ /* 0x008fe80008000406 */
[----:B--2---:R-:W-:Y:S04]  /*13d0*/  STS.U16 [R47+UR6], R44 ;  /* 0x0000002c2f007988 */ /* 0x004fe80008000406 */
[----:B------:R0:W-:Y:S02]  /*13e0*/  STS.U16 [R46+UR6+0x480], R21 ;  /* 0x000480152e007988 */ /* 0x0001e40008000406 */
[----:B0-----:R-:W-:-:S05]  /*13f0*/  IMAD.WIDE R20, R12, 0x2, R52 ;  /* 0x000000020c147825 */ /* 0x001fca00078e0234 */
[----:B------:R-:W2:Y:S04]  /*1400*/  @!P0 LDG.E.U16 R49, desc[UR14][R20.64] ;  /* 0x0000000e14318981 */ /* 0x000ea8000c1e1500 */
[----:B-----5:R-:W-:Y:S04]  /*1410*/  STS.U16 [R46+UR6+0x80], R40 ;  /* 0x000080282e007988 */ /* 0x020fe80008000406 */
[----:B------:R0:W-:Y:S04]  /*1420*/  STS.U16 [R6+UR6+0x100], R15 ;  /* 0x0001000f06007988 */ /* 0x0001e80008000406 */
[----:B----4-:R-:W-:Y:S04]  /*1430*/  STS.U16 [R6+UR6+0x500], R23 ;  /* 0x0005001706007988 */ /* 0x010fe80008000406 */
[----:B------:R-:W-:Y:S04]  /*1440*/  STS.U16 [R7+UR6+0x180], R14 ;  /* 0x0001800e07007988 */ /* 0x000fe80008000406 */
[----:B------:R-:W-:Y:S04]  /*1450*/  STS.U16 [R7+UR6+0x580], R22 ;  /* 0x0005801607007988 */ /* 0x000fe80008000406 */
[----:B------:R1:W-:Y:S04]  /*1460*/  STS.U16 [R8+UR6+0x200], R17 ;  /* 0x0002001108007988 */ /* 0x0003e80008000406 */
[----:B------:R-:W-:Y:S04]  /*1470*/  STS.U16 [R8+UR6+0x600], R41 ;  /* 0x0006002908007988 */ /* 0x000fe80008000406 */
[----:B------:R-:W-:Y:S04]  /*1480*/  STS.U16 [R9+UR6+0x280], R16 ;  /* 0x0002801009007988 */ /* 0x000fe80008000406 */
[----:B------:R-:W-:Y:S04]  /*1490*/  STS.U16 [R9+UR6+0x680], R42 ;  /* 0x0006802a09007988 */ /* 0x000fe80008000406 */
[----:B------:R-:W-:Y:S04]  /*14a0*/  STS.U16 [R10+UR6+0x300], R19 ;  /* 0x000300130a007988 */ /* 0x000fe80008000406 */
[----:B------:R-:W-:Y:S04]  /*14b0*/  STS.U16 [R10+UR6+0x700], R43 ;  /* 0x0007002b0a007988 */ /* 0x000fe80008000406 */
[----:B------:R-:W-:Y:S04]  /*14c0*/  STS.U16 [R11+UR6+0x380], R18 ;  /* 0x000380120b007988 */ /* 0x000fe80008000406 */
[----:B------:R-:W-:Y:S04]  /*14d0*/  STS.U16 [R11+UR6+0x780], R45 ;  /* 0x0007802d0b007988 */ /* 0x000fe80008000406 */
[----:B------:R3:W-:Y:S01]  /*14e0*/  STS.U16 [R0+UR6+0x1000], R3 ;  /* 0x0010000300007988 */ /* 0x0007e20008000406 */
[----:B------:R-:W-:Y:S01]  /*14f0*/  UMOV UR16, UR4 ;  /* 0x0000000400107c82 */ /* 0x000fe20008000000 */
[----:B------:R-:W-:Y:S01]  /*1500*/  UMOV UR17, 0x40000040 ;  /* 0x4000004000117882 */ /* 0x000fe20000000000 */
[----:B------:R-:W-:Y:S01]  /*1510*/  UMOV UR10, UR18 ;  /* 0x00000012000a7c82 */ /* 0x000fe20008000000 */
[----:B------:R-:W-:Y:S01]  /*1520*/  UMOV UR11, UR19 ;  /* 0x00000013000b7c82 */ /* 0x000fe20008000000 */
[----:B------:R-:W-:-:S06]  /*1530*/  UIADD3 UR7, UR7, -0x1, URZ ;  /* 0xffffffff07077890 */ /* 0x000fcc000fffe03f */
[----:B------:R-:W-:Y:S01]  /*1540*/  ISETP.NE.U32.AND P0, PT, RZ, UR7, PT ;  /* 0x00000007ff007c0c */ /* 0x000fe2000bf05070 */
[----:B0-----:R-:W-:Y:S01]  /*1550*/  IMAD.U32 R15, RZ, RZ, UR13 ;  /* 0x0000000dff0f7e24 */ /* 0x001fe2000f8e00ff */
[----:B------:R-:W-:Y:S01]  /*1560*/  UIADD3 UR20, UR20, -0x10, URZ ;  /* 0xfffffff014147890 */ /* 0x000fe2000fffe03f */
[----:B-1----:R-:W-:Y:S02]  /*1570*/  IMAD.U32 R17, RZ, RZ, UR34 ;  /* 0x00000022ff117e24 */ /* 0x002fe4000f8e00ff */
[----:B---3--:R-:W-:-:S04]  /*1580*/  IMAD.WIDE R2, R15, 0x2, R52 ;  /* 0x000000020f027825 */ /* 0x008fc800078e0234 */
[----:B------:R-:W-:Y:S01]  /*1590*/  IMAD.WIDE R50, R17, 0x2, R50 ;  /* 0x0000000211327825 */ /* 0x000fe200078e0232 */
[----:B--2---:R0:W-:Y:S01]  /*15a0*/  STS.U16 [R0+UR6+0x1100], R49 ;  /* 0x0011003100007988 */ /* 0x0041e20008000406 */
[----:B------:R1:W-:Y:S06]  /*15b0*/  MEMBAR.ALL.CTA ;  /* 0x0000000000007992 */ /* 0x0003ec0000008000 */
[----:B-1----:R-:W1:Y:S02]  /*15c0*/  FENCE.VIEW.ASYNC.S ;  /* 0x00000000000073c6 */ /* 0x002e640000000000 */
[----:B-1----:R-:W-:Y:S06]  /*15d0*/  BAR.SYNC.DEFER_BLOCKING 0x0 ;  /* 0x0000000000007b1d */ /* 0x002fec0000010000 */
[----:B------:R-:W-:-:S06]  /*15e0*/  WARPGROUP.ARRIVE ;  /* 0x00000000000079c5 */ /* 0x000fcc0000000000 */
[----:B------:R-:W-:Y:S04]  /*15f0*/  HGMMA.64x16x16.F32.BF16 R32, gdesc[UR16].tnspA, R32 ;  /* 0x20200000102079f0 */ /* 0x000fe80008701820 */
[----:B------:R-:W-:Y:S03]  /*1600*/  HGMMA.64x16x16.F32.BF16 R24, gdesc[UR8].tnspA, R24, gsb0 ;  /* 0x20200000081879f0 */ /* 0x000fe60008001818 */
[----:B------:R-:W-:Y:S02]  /*1610*/  WARPGROUP.DEPBAR.LE gsb0, 0x0 ;  /* 0x00008000000079c5 */ /* 0x000fe40000010000 */
[----:B0-----:R-:W-:Y:S05]  /*1620*/  @P0 BRA `(.L_x_1) ;  /* 0xfffffff400d00947 */ /* 0x001fea000383ffff */
[----:B------:R-:W-:Y:S02]  /*1630*/  F2FP.BF16.F32.PACK_AB R31, R31, R30 ;  /* 0x0000001e1f1f723e */ /* 0x000fe400000010ff */
[----:B------:R-:W-:Y:S02]  /*1640*/  F2FP.BF16.F32.PACK_AB R27, R27, R26 ;  /* 0x0000001a1b1b723e */ /* 0x000fe400000010ff */
[----:B------:R-:W-:Y:S02]  /*1650*/  F2FP.BF16.F32.PACK_AB R30, R29, R28 ;  /* 0x0000001c1d1e723e */ /* 0x000fe400000010ff */
[----:B------:R-:W-:Y:S02]  /*1660*/  F2FP.BF16.F32.PACK_AB R26, R25, R24 ;  /* 0x00000018191a723e */ /* 0x000fe400000010ff */
[----:B------:R-:W-:Y:S02]  /*1670*/  F2FP.BF16.F32.PACK_AB R29, R39, R38 ;  /* 0x00000026271d723e */ /* 0x000fe400000010ff */
[----:B------:R-:W-:-:S02]  /*1680*/  F2FP.BF16.F32.PACK_AB R28, R37, R36 ;  /* 0x00000024251c723e */ /* 0x000fc400000010ff */
[----:B------:R-:W-:Y:S02]  /*1690*/  F2FP.BF16.F32.PACK_AB R25, R35, R34 ;  /* 0x000000222319723e */ /* 0x000fe400000010ff */
[----:B------:R-:W-:-:S07]  /*16a0*/  F2FP.BF16.F32.PACK_AB R24, R33, R32 ;  /* 0x000000202118723e */ /* 0x000fce00000010ff */
.L_x_0:
[----:B------:R-:W0:Y:S01]  /*16b0*/  S2R R6, SR_TID.X ;  /* 0x0000000000067919 */ /* 0x000e220000002100 */
[----:B------:R-:W-:Y:S01]  /*16c0*/  LEA R48, R48, UR6, 0x4 ;  /* 0x0000000630307c11 */ /* 0x000fe2000f8e20ff */
[----:B------:R-:W-:Y:S01]  /*16d0*/  ULDC UR4, c[0x0][0x244] ;  /* 0x0000910000047ab9 */ /* 0x000fe20000000800 */
[C---:B------:R-:W-:Y:S02]  /*16e0*/  VIADD R7, R4.reuse, 0x3 ;  /* 0x0000000304077836 */ /* 0x040fe40000000000 */
[----:B------:R-:W-:Y:S02]  /*16f0*/  VIADD R12, R4, 0x4 ;  /* 0x00000004040c7836 */ /* 0x000fe40000000000 */
[C---:B0-----:R-:W-:Y:S01]  /*1700*/  IMAD.SHL.U32 R0, R6.reuse, 0x8, RZ ;  /* 0x0000000806007824 */ /* 0x041fe200078e00ff */
[C---:B------:R-:W-:Y:S01]  /*1710*/  LOP3.LUT R14, R6.reuse, 0x7f, RZ, 0xc0, !PT ;  /* 0x0000007f060e7812 */ /* 0x040fe200078ec0ff */
[----:B------:R-:W-:-:S03]  /*1720*/  IMAD.SHL.U32 R2, R6, 0x40, RZ ;  /* 0x0000004006027824 */ /* 0x000fc600078e00ff */
[----:B------:R-:W-:Y:S02]  /*1730*/  LOP3.LUT R0, R0, 0x300, RZ, 0xc0, !PT ;  /* 0x0000030000007812 */ /* 0x000fe400078ec0ff */
[----:B------:R-:W-:Y:S02]  /*1740*/  LOP3.LUT R3, R2, 0x400, RZ, 0xc0, !PT ;  /* 0x0000040002037812 */ /* 0x000fe400078ec0ff */
[----:B------:R-:W-:Y:S01]  /*1750*/  LEA R14, R14, UR6, 0x4 ;  /* 0x000000060e0e7c11 */ /* 0x000fe2000f8e20ff */
[----:B------:R-:W-:Y:S01]  /*1760*/  BAR.SYNC.DEFER_BLOCKING 0x0 ;  /* 0x0000000000007b1d */ /* 0x000fe20000010000 */
[----:B------:R-:W-:Y:S01]  /*1770*/  IADD3 R48, R0, R48, R3 ;  /* 0x0000003000307210 */ /* 0x000fe20007ffe003 */
[----:B------:R-:W-:-:S04]  /*1780*/  VIADD R0, R4, 0x1 ;  /* 0x0000000104007836 */ /* 0x000fc80000000000 */
[----:B------:R-:W-:Y:S02]  /*1790*/  ULDC.64 UR6, c[0x0][0x228] ;  /* 0x00008a0000067ab9 */ /* 0x000fe40000000a00 */
[C---:B------:R-:W-:Y:S01]  /*17a0*/  ISETP.GE.AND P0, PT, R5.reuse, UR6, PT ;  /* 0x0000000605007c0c */ /* 0x040fe2000bf06270 */
[----:B------:R-:W-:Y:S01]  /*17b0*/  IMAD R5, R5, UR4, RZ ;  /* 0x0000000405057c24 */ /* 0x000fe2000f8e02ff */
[----:B------:R-:W-:Y:S01]  /*17c0*/  ULDC UR6, c[0x0][0x248] ;  /* 0x0000920000067ab9 */ /* 0x000fe20000000800 */
[----:B------:R-:W-:Y:S01]  /*17d0*/  ULDC.64 UR4, c[0x0][0x220] ;  /* 0x0000880000047ab9 */ /* 0x000fe20000000a00 */
[----:B------:R-:W-:Y:S01]  /*17e0*/  ISETP.LT.AND P4, PT, R0, UR7, !P0 ;  /* 0x0000000700007c0c */ /* 0x000fe2000c781270 */
[C---:B------:R-:W-:Y:S01]  /*17f0*/  VIADD R0, R4.reuse, 0x2 ;  /* 0x0000000204007836 */ /* 0x040fe20000000000 */
[----:B------:R-:W-:Y:S01]  /*1800*/  LEA R2, P1, R5, UR4, 0x1 ;  /* 0x0000000405027c11 */ /* 0x000fe2000f8208ff */
[----:B------:R-:W-:Y:S01]  /*1810*/  IMAD R3, R4, UR6, RZ ;  /* 0x0000000604037c24 */ /* 0x000fe2000f8e02ff */
[----:B------:R-:W-:-:S02]  /*1820*/  ISETP.LT.AND P2, PT, R7, UR7, !P0 ;  /* 0x0000000707007c0c */ /* 0x000fc4000c741270 */
[----:B------:R-:W-:Y:S02]  /*1830*/  ISETP.LT.AND P3, PT, R0, UR7, !P0 ;  /* 0x0000000700007c0c */ /* 0x000fe4000c761270 */
[----:B------:R-:W-:Y:S01]  /*1840*/  LEA.HI.X.SX32 R0, R5, UR5, 0x1, P1 ;  /* 0x0000000505007c11 */ /* 0x000fe200088f0eff */
[C---:B------:R-:W-:Y:S01]  /*1850*/  VIADD R5, R3.reuse, UR6 ;  /* 0x0000000603057c36 */ /* 0x040fe20008000000 */
[C---:B------:R-:W-:Y:S01]  /*1860*/  LEA R6, P1, R3.reuse, R2, 0x1 ;  /* 0x0000000203067211 */ /* 0x040fe200078208ff */
[----:B------:R-:W-:Y:S01]  /*1870*/  STSM.16.M88.4 [R48], R24 ;  /* 0x0000001830007844 */ /* 0x000fe20000000200 */
[----:B------:R-:W-:Y:S02]  /*1880*/  BAR.SYNC.DEFER_BLOCKING 0x0 ;  /* 0x0000000000007b1d */ /* 0x000fe40000010000 */
[----:B------:R-:W-:Y:S01]  /*1890*/  LEA.HI.X.SX32 R7, R3, R0, 0x1, P1 ;  /* 0x0000000003077211 */ /* 0x000fe200008f0eff */
[----:B------:R-:W-:Y:S01]  /*18a0*/  VIADD R15, R5, UR6 ;  /* 0x00000006050f7c36 */ /* 0x000fe20008000000 */
[C---:B------:R-:W-:Y:S01]  /*18b0*/  ISETP.LT.AND P5, PT, R4.reuse, UR7, !P0 ;  /* 0x0000000704007c0c */ /* 0x040fe2000c7a1270 */
[----:B------:R-:W-:Y:S01]  /*18c0*/  VIADD R3, R4, 0x5 ;  /* 0x0000000504037836 */ /* 0x000fe20000000000 */
[----:B------:R-:W-:-:S02]  /*18d0*/  ISETP.LT.AND P1, PT, R12, UR7, !P0 ;  /* 0x000000070c007c0c */ /* 0x000fc4000c721270 */
[----:B------:R-:W-:-:S04]  /*18e0*/  LEA R12, P6, R5, R2, 0x1 ;  /* 0x00000002050c7211 */ /* 0x000fc800078c08ff */
[----:B------:R-:W-:Y:S02]  /*18f0*/  LEA.HI.X.SX32 R13, R5, R0, 0x1, P6 ;  /* 0x00000000050d7211 */ /* 0x000fe400030f0eff */
[----:B------:R-:W-:-:S04]  /*1900*/  LEA R16, P6, R15, R2, 0x1 ;  /* 0x000000020f107211 */ /* 0x000fc800078c08ff */
[C---:B------:R-:W-:Y:S01]  /*1910*/  LEA.HI.X.SX32 R17, R15.reuse, R0, 0x1, P6 ;  /* 0x000000000f117211 */ /* 0x040fe200030f0eff */
[----:B------:R-:W-:-:S04]  /*1920*/  VIADD R15, R15, UR6 ;  /* 0x000000060f0f7c36 */ /* 0x000fc80008000000 */
[----:B------:R-:W-:Y:S01]  /*1930*/  VIADD R5, R15, UR6 ;  /* 0x000000060f057c36 */ /* 0x000fe20008000000 */
[----:B------:R-:W0:Y:S03]  /*1940*/  LDS.128 R8, [R14] ;  /* 0x000000000e087984 */ /* 0x000e260000000c00 */
[----:B------:R-:W-:Y:S01]  /*1950*/  VIADD R21, R5, UR6 ;  /* 0x0000000605157c36 */ /* 0x000fe20008000000 */
[----:B------:R-:W-:Y:S06]  /*1960*/  BAR.SYNC.DEFER_BLOCKING 0x0 ;  /* 0x0000000000007b1d */ /* 0x000fec0000010000 */
[----:B------:R-:W-:Y:S02]  /*1970*/  STSM.16.M88.4 [R48], R28 ;  /* 0x0000001c30007844 */ /* 0x000fe40000000200 */
[----:B------:R-:W-:Y:S01]  /*1980*/  BAR.SYNC.DEFER_BLOCKING 0x0 ;  /* 0x0000000000007b1d */ /* 0x000fe20000010000 */
[----:B0-----:R-:W-:-:S05]  /*1990*/  PRMT R20, R11, 0x7632, R20 ;  /* 0x000076320b147816 */ /* 0x001fca0000000014 */
[----:B------:R0:W-:Y:S01]  /*19a0*/  @P5 STG.E.U16 desc[UR14][R6.64], R8 ;  /* 0x0000000806005986 */ /* 0x0001e2000c10150e */
[----:B------:R-:W-:Y:S01]  /*19b0*/  ISETP.LT.AND P5, PT, R3, UR7, !P0 ;  /* 0x0000000703007c0c */ /* 0x000fe2000c7a1270 */
[----:B------:R-:W-:Y:S01]  /*19c0*/  VIADD R3, R4, 0x6 ;  /* 0x0000000604037836 */ /* 0x000fe20000000000 */
[----:B0-----:R-:W-:Y:S02]  /*19d0*/  PRMT R7, R8, 0x7632, R7 ;  /* 0x0000763208077816 */ /* 0x001fe40000000007 */
[----:B------:R-:W-:-:S03]  /*19e0*/  LEA R6, P6, R15, R2, 0x1 ;  /* 0x000000020f067211 */ /* 0x000fc600078c08ff */
[----:B------:R0:W-:Y:S01]  /*19f0*/  @P4 STG.E.U16 desc[UR14][R12.64], R7 ;  /* 0x000000070c004986 */ /* 0x0001e2000c10150e */
[----:B------:R-:W-:Y:S01]  /*1a00*/  ISETP.LT.AND P4, PT, R3, UR7, !P0 ;  /* 0x0000000703007c0c */ /* 0x000fe2000c781270 */
[C---:B------:R-:W-:Y:S02]  /*1a10*/  VIADD R3, R4.reuse, 0x7 ;  /* 0x0000000704037836 */ /* 0x040fe40000000000 */
[----:B------:R1:W-:Y:S03]  /*1a20*/  @P3 STG.E.U16 desc[UR14][R16.64], R9 ;  /* 0x0000000910003986 */ /* 0x0003e6000c10150e */
[----:B------:R-:W-:Y:S01]  /*1a30*/  ISETP.LT.AND P3, PT, R3, UR7, !P0 ;  /* 0x0000000703007c0c */ /* 0x000fe2000c761270 */
[----:B------:R-:W-:Y:S01]  /*1a40*/  VIADD R3, R4, 0x8 ;  /* 0x0000000804037836 */ /* 0x000fe20000000000 */
[----:B0-----:R-:W-:Y:S02]  /*1a50*/  LEA.HI.X.SX32 R7, R15, R0, 0x1, P6 ;  /* 0x000000000f077211 */ /* 0x001fe400030f0eff */
[----:B------:R-:W0:Y:S01]  /*1a60*/  LDS.128 R12, [R14] ;  /* 0x000000000e0c7984 */ /* 0x000e220000000c00 */
[----:B------:R-:W-:-:S02]  /*1a70*/  LEA R18, P6, R5, R2, 0x1 ;  /* 0x0000000205127211 */ /* 0x000fc400078c08ff */
[----:B-1----:R-:W-:Y:S02]  /*1a80*/  PRMT R17, R9, 0x7632, R17 ;  /* 0x0000763209117816 */ /* 0x002fe40000000011 */
[----:B------:R-:W-:Y:S01]  /*1a90*/  LEA.HI.X.SX32 R19, R5, R0, 0x1, P6 ;  /* 0x0000000005137211 */ /* 0x000fe200030f0eff */
[C---:B------:R-:W-:Y:S01]  /*1aa0*/  VIADD R5, R21.reuse, UR6 ;  /* 0x0000000615057c36 */ /* 0x040fe20008000000 */
[----:B------:R-:W-:Y:S01]  /*1ab0*/  LEA R8, P6, R21, R2, 0x1 ;  /* 0x0000000215087211 */ /* 0x000fe200078c08ff */
[----:B------:R1:W-:Y:S01]  /*1ac0*/  @P2 STG.E.U16 desc[UR14][R6.64], R17 ;  /* 0x0000001106002986 */ /* 0x0003e2000c10150e */
[----:B------:R-:W-:Y:S01]  /*1ad0*/  ISETP.LT.AND P2, PT, R3, UR7, !P0 ;  /* 0x0000000703007c0c */ /* 0x000fe2000c741270 */
[----:B------:R-:W-:Y:S01]  /*1ae0*/  VIADD R3, R4, 0x9 ;  /* 0x0000000904037836 */ /* 0x000fe20000000000 */
[----:B------:R-:W-:Y:S01]  /*1af0*/  LEA.HI.X.SX32 R9, R21, R0, 0x1, P6 ;  /* 0x0000000015097211 */ /* 0x000fe200030f0eff */
[----:B------:R2:W-:Y:S01]  /*1b00*/  @P1 STG.E.U16 desc[UR14][R18.64], R10 ;  /* 0x0000000a12001986 */ /* 0x0005e2000c10150e */
[----:B------:R-:W-:-:S02]  /*1b10*/  LEA R16, P6, R5, R2, 0x1 ;  /* 0x0000000205107211 */ /* 0x000fc400078c08ff */
[----:B------:R-:W-:Y:S01]  /*1b20*/  ISETP.LT.AND P1, PT, R3, UR7, !P0 ;  /* 0x0000000703007c0c */ /* 0x000fe2000c721270 */
[----:B------:R-:W-:Y:S02]  /*1b30*/  VIADD R3, R4, 0xa ;  /* 0x0000000a04037836 */ /* 0x000fe40000000000 */
[C---:B-1----:R-:W-:Y:S01]  /*1b40*/  VIADD R7, R5.reuse, UR6 ;  /* 0x0000000605077c36 */ /* 0x042fe20008000000 */
[----:B------:R-:W-:Y:S02]  /*1b50*/  LEA.HI.X.SX32 R17, R5, R0, 0x1, P6 ;  /* 0x0000000005117211 */ /* 0x000fe400030f0eff */
[----:B--2---:R-:W-:Y:S01]  /*1b60*/  PRMT R19, R10, 0x7632, R19 ;  /* 0x000076320a137816 */ /* 0x004fe20000000013 */
[C---:B------:R-:W-:Y:S01]  /*1b70*/  VIADD R5, R7.reuse, UR6 ;  /* 0x0000000607057c36 */ /* 0x040fe20008000000 */
[----:B------:R-:W-:-:S03]  /*1b80*/  LEA R6, P6, R7, R2, 0x1 ;  /* 0x0000000207067211 */ /* 0x000fc600078c08ff */
[----:B------:R1:W-:Y:S01]  /*1b90*/  @P5 STG.E.U16 desc[UR14][R8.64], R19 ;  /* 0x0000001308005986 */ /* 0x0003e2000c10150e */
[----:B------:R-:W-:Y:S02]  /*1ba0*/  LEA.HI.X.SX32 R7, R7, R0, 0x1, P6 ;  /* 0x0000000007077211 */ /* 0x000fe400030f0eff */
[----:B------:R-:W-:Y:S01]  /*1bb0*/  LEA R18, P6, R5, R2, 0x1 ;  /* 0x0000000205127211 */ /* 0x000fe200078c08ff */
[----:B------:R2:W-:Y:S01]  /*1bc0*/  @P4 STG.E.U16 desc[UR14][R16.64], R11 ;  /* 0x0000000b10004986 */ /* 0x0005e2000c10150e */
[----:B------:R-:W-:Y:S01]  /*1bd0*/  ISETP.LT.AND P5, PT, R3, UR7, !P0 ;  /* 0x0000000703007c0c */ /* 0x000fe2000c7a1270 */
[C---:B------:R-:W-:Y:S02]  /*1be0*/  VIADD R3, R4.reuse, 0xb ;  /* 0x0000000b04037836 */ /* 0x040fe40000000000 */
[----:B------:R3:W-:Y:S03]  /*1bf0*/  @P3 STG.E.U16 desc[UR14][R6.64], R20 ;  /* 0x0000001406003986 */ /* 0x0007e6000c10150e */
[----:B------:R-:W-:Y:S01]  /*1c00*/  ISETP.LT.AND P4, PT, R3, UR7, !P0 ;  /* 0x0000000703007c0c */ /* 0x000fe2000c781270 */
[C---:B-1----:R-:W-:Y:S01]  /*1c10*/  VIADD R9, R5.reuse, UR6 ;  /* 0x0000000605097c36 */ /* 0x042fe20008000000 */
[----:B------:R-:W-:Y:S01]  /*1c20*/  LEA.HI.X.SX32 R19, R5, R0, 0x1, P6 ;  /* 0x0000000005137211 */ /* 0x000fe200030f0eff */
[----:B------:R-:W-:-:S02]  /*1c30*/  VIADD R3, R4, 0xc ;  /* 0x0000000c04037836 */ /* 0x000fc40000000000 */
[C---:B------:R-:W-:Y:S01]  /*1c40*/  VIADD R5, R9.reuse, UR6 ;  /* 0x0000000609057c36 */ /* 0x040fe20008000000 */
[----:B------:R-:W-:Y:S01]  /*1c50*/  LEA R8, P6, R9, R2, 0x1 ;  /* 0x0000000209087211 */ /* 0x000fe200078c08ff */
[----:B0-----:R-:W-:Y:S01]  /*1c60*/  @P2 STG.E.U16 desc[UR14][R18.64], R12 ;  /* 0x0000000c12002986 */ /* 0x001fe2000c10150e */
[----:B------:R-:W-:Y:S01]  /*1c70*/  ISETP.LT.AND P3, PT, R3, UR7, !P0 ;  /* 0x0000000703007c0c */ /* 0x000fe2000c761270 */
[----:B--2---:R-:W-:Y:S01]  /*1c80*/  VIADD R17, R5, UR6 ;  /* 0x0000000605117c36 */ /* 0x004fe20008000000 */
[----:B------:R-:W-:Y:S01]  /*1c90*/  LEA.HI.X.SX32 R9, R9, R0, 0x1, P6 ;  /* 0x0000000009097211 */ /* 0x000fe200030f0eff */
[----:B------:R-:W-:Y:S01]  /*1ca0*/  VIADD R3, R4, 0xd ;  /* 0x0000000d04037836 */ /* 0x000fe20000000000 */
[----:B------:R-:W-:Y:S01]  /*1cb0*/  LEA R10, P6, R5, R2, 0x1 ;  /* 0x00000002050a7211 */ /* 0x000fe200078c08ff */
[----:B------:R-:W-:Y:S01]  /*1cc0*/  VIADD R21, R17, UR6 ;  /* 0x0000000611157c36 */ /* 0x000fe20008000000 */
[----:B---3--:R-:W-:Y:S02]  /*1cd0*/  PRMT R7, R12, 0x7632, R7 ;  /* 0x000076320c077816 */ /* 0x008fe40000000007 */
[----:B------:R-:W-:Y:S01]  /*1ce0*/  LEA.HI.X.SX32 R11, R5, R0, 0x1, P6 ;  /* 0x00000000050b7211 */ /* 0x000fe200030f0eff */
[C---:B------:R-:W-:Y:S01]  /*1cf0*/  VIADD R5, R21.reuse, UR6 ;  /* 0x0000000615057c36 */ /* 0x040fe20008000000 */
[-C--:B------:R-:W-:Y:S01]  /*1d00*/  LEA R16, P6, R21, R2.reuse, 0x1 ;  /* 0x0000000215107211 */ /* 0x080fe200078c08ff */
[----:B------:R0:W-:Y:S01]  /*1d10*/  @P1 STG.E.U16 desc[UR14][R8.64], R7 ;  /* 0x0000000708001986 */ /* 0x0001e2000c10150e */
[----:B------:R-:W-:Y:S01]  /*1d20*/  LEA R6, P1, R17, R2, 0x1 ;  /* 0x0000000211067211 */ /* 0x000fe200078208ff */
[----:B------:R-:W-:Y:S01]  /*1d30*/  VIADD R23, R5, UR6 ;  /* 0x0000000605177c36 */ /* 0x000fe20008000000 */
[----:B------:R-:W-:Y:S01]  /*1d40*/  ISETP.LT.AND P2, PT, R3, UR7, !P0 ;  /* 0x0000000703007c0c */ /* 0x000fe2000c741270 */
[C---:B------:R-:W-:Y:S01]  /*1d50*/  VIADD R3, R4.reuse, 0xe ;  /* 0x0000000e04037836 */ /* 0x040fe20000000000 */
[----:B------:R1:W-:Y:S01]  /*1d60*/  @P5 STG.E.U16 desc[UR14][R10.64], R13 ;  /* 0x0000000d0a005986 */ /* 0x0003e2000c10150e */
[----:B------:R-:W-:Y:S01]  /*1d70*/  VIADD R4, R4, 0xf ;  /* 0x0000000f04047836 */ /* 0x000fe20000000000 */
[----:B0-----:R-:W-:-:S02]  /*1d80*/  LEA.HI.X.SX32 R7, R17, R0, 0x1, P1 ;  /* 0x0000000011077211 */ /* 0x001fc400008f0eff */
[----:B------:R-:W-:Y:S01]  /*1d90*/  LEA.HI.X.SX32 R17, R21, R0, 0x1, P6 ;  /* 0x0000000015117211 */ /* 0x000fe200030f0eff */
[----:B------:R-:W-:Y:S01]  /*1da0*/  VIADD R21, R23, UR6 ;  /* 0x0000000617157c36 */ /* 0x000fe20008000000 */
[-C--:B------:R-:W-:Y:S02]  /*1db0*/  LEA R18, P6, R5, R2.reuse, 0x1 ;  /* 0x0000000205127211 */ /* 0x080fe400078c08ff */
[----:B------:R-:W-:Y:S02]  /*1dc0*/  LEA R8, P1, R23, R2, 0x1 ;  /* 0x0000000217087211 */ /* 0x000fe400078208ff */
[-C--:B------:R-:W-:Y:S02]  /*1dd0*/  LEA.HI.X.SX32 R19, R5, R0.reuse, 0x1, P6 ;  /* 0x0000000005137211 */ /* 0x080fe400030f0eff */
[----:B------:R-:W-:Y:S02]  /*1de0*/  LEA.HI.X.SX32 R9, R23, R0, 0x1, P1 ;  /* 0x0000000017097211 */ /* 0x000fe400008f0eff */
[----:B------:R-:W-:-:S02]  /*1df0*/  LEA R2, P6, R21, R2, 0x1 ;  /* 0x0000000215027211 */ /* 0x000fc400078c08ff */
[----:B------:R-:W-:Y:S02]  /*1e00*/  ISETP.LT.AND P1, PT, R3, UR7, !P0 ;  /* 0x0000000703007c0c */ /* 0x000fe4000c721270 */
[----:B------:R-:W-:Y:S02]  /*1e10*/  ISETP.LT.AND P0, PT, R4, UR7, !P0 ;  /* 0x0000000704007c0c */ /* 0x000fe4000c701270 */
[----:B------:R-:W-:Y:S02]  /*1e20*/  LEA.HI.X.SX32 R3, R21, R0, 0x1, P6 ;  /* 0x0000000015037211 */ /* 0x000fe400030f0eff */
[----:B------:R-:W-:Y:S02]  /*1e30*/  PRMT R0, R13, 0x7632, R0 ;  /* 0x000076320d007816 */ /* 0x000fe40000000000 */
[----:B------:R-:W-:-:S03]  /*1e40*/  PRMT R4, R14, 0x7632, R4 ;  /* 0x000076320e047816 */ /* 0x000fc60000000004 */
[----:B------:R1:W-:Y:S04]  /*1e50*/  @P4 STG.E.U16 desc[UR14][R6.64], R0 ;  /* 0x0000000006004986 */ /* 0x0003e8000c10150e */
[----:B------:R1:W-:Y:S04]  /*1e60*/  @P3 STG.E.U16 desc[UR14][R16.64], R14 ;  /* 0x0000000e10003986 */ /* 0x0003e8000c10150e */
[----:B------:R1:W-:Y:S04]  /*1e70*/  @P2 STG.E.U16 desc[UR14][R18.64], R4 ;  /* 0x0000000412002986 */ /* 0x0003e8000c10150e */
[----:B------:R1:W-:Y:S01]  /*1e80*/  @P1 STG.E.U16 desc[UR14][R8.64], R15 ;  /* 0x0000000f08001986 */ /* 0x0003e2000c10150e */
[----:B------:R-:W-:Y:S05]  /*1e90*/  @!P0 EXIT ;  /* 0x000000000000894d */ /* 0x000fea0003800000 */
[----:B-1----:R-:W-:-:S05]  /*1ea0*/  PRMT R15, R15, 0x7632, R15 ;  /* 0x000076320f0f7816 */ /* 0x002fca000000000f */
[----:B------:R-:W-:Y:S01]  /*1eb0*/  STG.E.U16 desc[UR14][R2.64], R15 ;  /* 0x0000000f02007986 */ /* 0x000fe2000c10150e */
[----:B------:R-:W-:Y:S05]  /*1ec0*/  EXIT ;  /* 0x000000000000794d */ /* 0x000fea0003800000 */
.L_x_2:
[----:B------:R-:W-:-:S00]  /*1ed0*/  BRA `(.L_x_2) ;  /* 0xfffffffc00fc7947 */ /* 0x000fc0000383ffff */
[----:B------:R-:W-:-:S00]  /*1ee0*/  NOP ;  /* 0x0000000000007918 */ /* 0x000fc00000000000 */
        /* <DEDUP_REMOVED lines=9> */
.L_x_3:


//--------------------- .nv.shared.matmul_kernel  --------------------------
	.section	.nv.shared.matmul_kernel,"aw",@nobits
	.sectionflags	@""
	.align	16
	.zero		1024


//--------------------- .nv.shared.reserved.0     --------------------------
	.section	.nv.shared.reserved.0,"aw",@nobits
	.weak		__nv_reservedSMEM_offset_0_alias
	.size		__nv_reservedSMEM_offset_0_alias, 0, 0
	.other		__nv_reservedSMEM_offset_0_alias,@"STO_CUDA_RESERVED_SHARED STV_DEFAULT"
__nv_reservedSMEM_offset_0_alias:
	.zero		0


//--------------------- .nv.constant0.matmul_kernel --------------------------
	.section	.nv.constant0.matmul_kernel,"a",@progbits
	.sectionflags	@""
	.align	4
.nv.constant0.matmul_kernel:
	.zero		608


//--------------------- SYMBOLS --------------------------

	.type		.nv.reservedSmem.offset0,@object
	.size		.nv.reservedSmem.offset0,0x4
